	.target	sm_100a

	.elftype	@"ET_EXEC"


//--------------------- .note.nv.tkinfo           --------------------------
	.section	.note.nv.tkinfo,"",@"SHT_NOTE"
	.sectionflags	@"SHF_NOTE_NV_TKINFO"
	.tkinfo
        /*0018*/ 	.word	0x00000081
        /*0030*/ 	.string	""
        /*0030*/ 	.string	"ptxas-blackwell"
        /*0030*/ 	.string	"Cuda compilation tools, release 12.9, V12.9.86"
        /*0030*/ 	.string	"Build cuda_12.9.r12.9/compiler.36037853_0"
        /*0030*/ 	.string	"-v  -suppress-debug-info  -lineinfo  -arch sm_100a "



//--------------------- .note.nv.cuver            --------------------------
	.section	.note.nv.cuver,"",@"SHT_NOTE"
	.sectionflags	@"SHF_NOTE_NV_CUVER"
        /*0018*/ 	.short	0x0001
        /*001a*/ 	.short	0x0064
        /*001c*/ 	.short	0x0001
        /*001e*/ 	.short	0x0000
        /*0020*/ 	.short	0x0001
        /*0022*/ 	.short	0x0000


//--------------------- .nv.info                  --------------------------
	.section	.nv.info,"",@"SHT_CUDA_INFO"
	.align	4


	//----- nvinfo : EIATTR_REGCOUNT
	.align		4
        /*0000*/ 	.byte	0x04, 0x2f
        /*0002*/ 	.short	(.L_4 - .L_3)
	.align		4
.L_3:
        /*0004*/ 	.word	index@(gluon_tcgen05)
        /*0008*/ 	.word	0x000000aa


	//----- nvinfo : EIATTR_FRAME_SIZE
	.align		4
.L_4:
        /*000c*/ 	.byte	0x04, 0x11
        /*000e*/ 	.short	(.L_6 - .L_5)
	.align		4
.L_5:
        /*0010*/ 	.word	index@($__internal_2_$__cuda_sm10x_tcgen05_guardrail_trap_unallocated_columns_being_dealloced)
        /*0014*/ 	.word	0x00000000


	//----- nvinfo : EIATTR_FRAME_SIZE
	.align		4
.L_6:
        /*0018*/ 	.byte	0x04, 0x11
        /*001a*/ 	.short	(.L_8 - .L_7)
	.align		4
.L_7:
        /*001c*/ 	.word	index@($__internal_1_$__cuda_sm10x_tcgen05_guardrail_trap_phase_invalid_during_alloc)
        /*0020*/ 	.word	0x00000000


	//----- nvinfo : EIATTR_FRAME_SIZE
	.align		4
.L_8:
        /*0024*/ 	.byte	0x04, 0x11
        /*0026*/ 	.short	(.L_10 - .L_9)
	.align		4
.L_9:
        /*0028*/ 	.word	index@($__internal_0_$__cuda_sm10x_tcgen05_guardrail_trap_col_being_dealloced_not_returned_by_alloc)
        /*002c*/ 	.word	0x00000000


	//----- nvinfo : EIATTR_FRAME_SIZE
	.align		4
.L_10:
        /*0030*/ 	.byte	0x04, 0x11
        /*0032*/ 	.short	(.L_12 - .L_11)
	.align		4
.L_11:
        /*0034*/ 	.word	index@(gluon_tcgen05)
        /*0038*/ 	.word	0x00000000


	//----- nvinfo : EIATTR_MIN_STACK_SIZE
	.align		4
.L_12:
        /*003c*/ 	.byte	0x04, 0x12
        /*003e*/ 	.short	(.L_14 - .L_13)
	.align		4
.L_13:
        /*0040*/ 	.word	index@(gluon_tcgen05)
        /*0044*/ 	.word	0x00000000
.L_14:


//--------------------- .nv.info.gluon_tcgen05    --------------------------
	.section	.nv.info.gluon_tcgen05,"",@"SHT_CUDA_INFO"
	.sectionflags	@""
	.align	4


	//----- nvinfo : EIATTR_CUDA_API_VERSION
	.align		4
        /*0000*/ 	.byte	0x04, 0x37
        /*0002*/ 	.short	(.L_16 - .L_15)
.L_15:
        /*0004*/ 	.word	0x00000081


	//----- nvinfo : EIATTR_KPARAM_INFO
	.align		4
.L_16:
        /*0008*/ 	.byte	0x04, 0x17
        /*000a*/ 	.short	(.L_18 - .L_17)
.L_17:
        /*000c*/ 	.word	0x00000000
        /*0010*/ 	.short	0x000a
        /*0012*/ 	.short	0x0048
        /*0014*/ 	.byte	0x00, 0xf4, 0x21, 0x00


	//----- nvinfo : EIATTR_KPARAM_INFO
	.align		4
.L_18:
        /*0018*/ 	.byte	0x04, 0x17
        /*001a*/ 	.short	(.L_20 - .L_19)
.L_19:
        /*001c*/ 	.word	0x00000000
        /*0020*/ 	.short	0x0009
        /*0022*/ 	.short	0x0040
        /*0024*/ 	.byte	0x00, 0xf4, 0x21, 0x00


	//----- nvinfo : EIATTR_KPARAM_INFO
	.align		4
.L_20:
        /*0028*/ 	.byte	0x04, 0x17
        /*002a*/ 	.short	(.L_22 - .L_21)
.L_21:
        /*002c*/ 	.word	0x00000000
        /*0030*/ 	.short	0x0008
        /*0032*/ 	.short	0x0038
        /*0034*/ 	.byte	0x00, 0xf0, 0x21, 0x00


	//----- nvinfo : EIATTR_KPARAM_INFO
	.align		4
.L_22:
        /*0038*/ 	.byte	0x04, 0x17
        /*003a*/ 	.short	(.L_24 - .L_23)
.L_23:
        /*003c*/ 	.word	0x00000000
        /*0040*/ 	.short	0x0007
        /*0042*/ 	.short	0x0030
        /*0044*/ 	.byte	0x00, 0xf0, 0x21, 0x00


	//----- nvinfo : EIATTR_KPARAM_INFO
	.align		4
.L_24:
        /*0048*/ 	.byte	0x04, 0x17
        /*004a*/ 	.short	(.L_26 - .L_25)
.L_25:
        /*004c*/ 	.word	0x00000000
        /*0050*/ 	.short	0x0006
        /*0052*/ 	.short	0x0028
        /*0054*/ 	.byte	0x00, 0xf0, 0x21, 0x00


	//----- nvinfo : EIATTR_KPARAM_INFO
	.align		4
.L_26:
        /*0058*/ 	.byte	0x04, 0x17
        /*005a*/ 	.short	(.L_28 - .L_27)
.L_27:
        /*005c*/ 	.word	0x00000000
        /*0060*/ 	.short	0x0005
        /*0062*/ 	.short	0x0020
        /*0064*/ 	.byte	0x00, 0xf0, 0x11, 0x00


	//----- nvinfo : EIATTR_KPARAM_INFO
	.align		4
.L_28:
        /*0068*/ 	.byte	0x04, 0x17
        /*006a*/ 	.short	(.L_30 - .L_29)
.L_29:
        /*006c*/ 	.word	0x00000000
        /*0070*/ 	.short	0x0004
        /*0072*/ 	.short	0x001c
        /*0074*/ 	.byte	0x00, 0xf0, 0x11, 0x00


	//----- nvinfo : EIATTR_KPARAM_INFO
	.align		4
.L_30:
        /*0078*/ 	.byte	0x04, 0x17
        /*007a*/ 	.short	(.L_32 - .L_31)
.L_31:
        /*007c*/ 	.word	0x00000000
        /*0080*/ 	.short	0x0003
        /*0082*/ 	.short	0x0018
        /*0084*/ 	.byte	0x00, 0xf0, 0x11, 0x00


	//----- nvinfo : EIATTR_KPARAM_INFO
	.align		4
.L_32:
        /*0088*/ 	.byte	0x04, 0x17
        /*008a*/ 	.short	(.L_34 - .L_33)
.L_33:
        /*008c*/ 	.word	0x00000000
        /*0090*/ 	.short	0x0002
        /*0092*/ 	.short	0x0010
        /*0094*/ 	.byte	0x00, 0xf4, 0x21, 0x00


	//----- nvinfo : EIATTR_KPARAM_INFO
	.align		4
.L_34:
        /*0098*/ 	.byte	0x04, 0x17
        /*009a*/ 	.short	(.L_36 - .L_35)
.L_35:
        /*009c*/ 	.word	0x00000000
        /*00a0*/ 	.short	0x0001
        /*00a2*/ 	.short	0x0008
        /*00a4*/ 	.byte	0x00, 0xf4, 0x21, 0x00


	//----- nvinfo : EIATTR_KPARAM_INFO
	.align		4
.L_36:
        /*00a8*/ 	.byte	0x04, 0x17
        /*00aa*/ 	.short	(.L_38 - .L_37)
.L_37:
        /*00ac*/ 	.word	0x00000000
        /*00b0*/ 	.short	0x0000
        /*00b2*/ 	.short	0x0000
        /*00b4*/ 	.byte	0x00, 0xf4, 0x21, 0x00


	//----- nvinfo : EIATTR_AT_ENTRY_FRAGMENTS
	.align		4
.L_38:
        /*00b8*/ 	.byte	0x04, 0x4f
        /*00ba*/ 	.short	(.L_40 - .L_39)


	//   ....[0]....
.L_39:
        /*00bc*/ 	.word	0x00000004


	//----- nvinfo : EIATTR_RESERVED_SMEM_USED
	.align		4
.L_40:
        /*00c0*/ 	.byte	0x01, 0x41
	.zero		2


	//----- nvinfo : EIATTR_SPARSE_MMA_MASK
	.align		4
        /*00c4*/ 	.byte	0x03, 0x50
        /*00c6*/ 	.short	0x0000


	//----- nvinfo : EIATTR_TCGEN05_1CTA_USED
	.align		4
        /*00c8*/ 	.byte	0x01, 0x51
	.zero		2


	//----- nvinfo : EIATTR_MAXREG_COUNT
	.align		4
        /*00cc*/ 	.byte	0x03, 0x1b
        /*00ce*/ 	.short	0x00ff


	//----- nvinfo : EIATTR_NUM_BARRIERS
	.align		4
        /*00d0*/ 	.byte	0x02, 0x4c
        /*00d2*/ 	.byte	0x01
	.zero		1


	//----- nvinfo : EIATTR_INT_WARP_WIDE_INSTR_OFFSETS
	.align		4
        /*00d4*/ 	.byte	0x04, 0x31
        /*00d6*/ 	.short	(.L_42 - .L_41)


	//   ....[0]....
.L_41:
        /*00d8*/ 	.word	0x00001720


	//   ....[1]....
        /*00dc*/ 	.word	0x00001740


	//   ....[2]....
        /*00e0*/ 	.word	0x000017c0


	//   ....[3]....
        /*00e4*/ 	.word	0x00001ae0


	//   ....[4]....
        /*00e8*/ 	.word	0x00001b30


	//   ....[5]....
        /*00ec*/ 	.word	0x00001f50


	//   ....[6]....
        /*00f0*/ 	.word	0x00001f60


	//   ....[7]....
        /*00f4*/ 	.word	0x000020e0


	//   ....[8]....
        /*00f8*/ 	.word	0x00002620


	//   ....[9]....
        /*00fc*/ 	.word	0x00002630


	//   ....[10]....
        /*0100*/ 	.word	0x000035a0


	//   ....[11]....
        /*0104*/ 	.word	0x000035f0


	//----- nvinfo : EIATTR_COOP_GROUP_MASK_REGIDS
	.align		4
.L_42:
        /*0108*/ 	.byte	0x04, 0x29
        /*010a*/ 	.short	(.L_44 - .L_43)


	//   ....[0]....
.L_43:
        /*010c*/ 	.word	0xffffffff


	//   ....[1]....
        /*0110*/ 	.word	0xffffffff


	//   ....[2]....
        /*0114*/ 	.word	0xffffffff


	//   ....[3]....
        /*0118*/ 	.word	0xffffffff


	//   ....[4]....
        /*011c*/ 	.word	0xffffffff


	//   ....[5]....
        /*0120*/ 	.word	0xffffffff


	//   ....[6]....
        /*0124*/ 	.word	0xffffffff


	//   ....[7]....
        /*0128*/ 	.word	0xffffffff


	//   ....[8]....
        /*012c*/ 	.word	0xffffffff


	//   ....[9]....
        /*0130*/ 	.word	0xffffffff


	//----- nvinfo : EIATTR_COOP_GROUP_INSTR_OFFSETS
	.align		4
.L_44:
        /*0134*/ 	.byte	0x04, 0x28
        /*0136*/ 	.short	(.L_46 - .L_45)


	//   ....[0]....
.L_45:
        /*0138*/ 	.word	0x00000050


	//   ....[1]....
        /*013c*/ 	.word	0x00000310


	//   ....[2]....
        /*0140*/ 	.word	0x00000500


	//   ....[3]....
        /*0144*/ 	.word	0x000009c0


	//   ....[4]....
        /*0148*/ 	.word	0x00000b00


	//   ....[5]....
        /*014c*/ 	.word	0x00000fb0


	//   ....[6]....
        /*0150*/ 	.word	0x000010f0


	//   ....[7]....
        /*0154*/ 	.word	0x000015e0


	//   ....[8]....
        /*0158*/ 	.word	0x00003430


	//   ....[9]....
        /*015c*/ 	.word	0x000036a0


	//----- nvinfo : EIATTR_VRC_CTA_INIT_COUNT
	.align		4
.L_46:
        /*0160*/ 	.byte	0x02, 0x4a
        /*0162*/ 	.byte	0x80
	.zero		1


	//----- nvinfo : EIATTR_MBARRIER_INSTR_OFFSETS
	.align		4
        /*0164*/ 	.byte	0x04, 0x39
        /*0166*/ 	.short	(.L_48 - .L_47)


	//   ....[0]....
.L_47:
        /*0168*/ 	.word	0x000017e0
        /*016c*/ 	.word	0x000000ff
        /*0170*/ 	.word	0x00048000
        /*0174*/ 	.short	0x0100
        /*0176*/ 	.byte	0x0b
	.zero		1


	//   ....[1]....
        /*0178*/ 	.word	0x000017f0
        /*017c*/ 	.word	0x000000ff
        /*0180*/ 	.word	0x00048020
        /*0184*/ 	.short	0x0100
        /*0186*/ 	.byte	0x0b
	.zero		1


	//   ....[2]....
        /*0188*/ 	.word	0x000018a0
        /*018c*/ 	.word	0x000000ff
        /*0190*/ 	.word	0x00048008
        /*0194*/ 	.short	0x0100
        /*0196*/ 	.byte	0x0b
	.zero		1


	//   ....[3]....
        /*0198*/ 	.word	0x000018b0
        /*019c*/ 	.word	0x000000ff
        /*01a0*/ 	.word	0x00048028
        /*01a4*/ 	.short	0x0100
        /*01a6*/ 	.byte	0x0b
	.zero		1


	//   ....[4]....
        /*01a8*/ 	.word	0x000019c0
        /*01ac*/ 	.word	0x000000ff
        /*01b0*/ 	.word	0x00048010
        /*01b4*/ 	.short	0x0100
        /*01b6*/ 	.byte	0x0b
	.zero		1


	//   ....[5]....
        /*01b8*/ 	.word	0x000019d0
        /*01bc*/ 	.word	0x000000ff
        /*01c0*/ 	.word	0x00048030
        /*01c4*/ 	.short	0x0100
        /*01c6*/ 	.byte	0x0b
	.zero		1


	//   ....[6]....
        /*01c8*/ 	.word	0x00001bb0
        /*01cc*/ 	.word	0x000000ff
        /*01d0*/ 	.word	0x00048000
        /*01d4*/ 	.short	0x010a
        /*01d6*/ 	.byte	0x0b
	.zero		1


	//   ....[7]....
        /*01d8*/ 	.word	0x00001fb0
        /*01dc*/ 	.word	0x000000ff
        /*01e0*/ 	.word	0x00048020
        /*01e4*/ 	.short	0x010a
        /*01e6*/ 	.byte	0x0b
	.zero		1


	//   ....[8]....
        /*01e8*/ 	.word	0x000021d0
        /*01ec*/ 	.word	0x000000ff
        /*01f0*/ 	.word	0x00048000
        /*01f4*/ 	.short	0x010a
        /*01f6*/ 	.byte	0x25
	.zero		1


	//   ....[9]....
        /*01f8*/ 	.word	0x00002670
        /*01fc*/ 	.word	0x000000ff
        /*0200*/ 	.word	0x00048020
        /*0204*/ 	.short	0x010a
        /*0206*/ 	.byte	0x25
	.zero		1


	//   ....[10]....
        /*0208*/ 	.word	0x00002740
        /*020c*/ 	.word	0x000000ff
        /*0210*/ 	.word	0x00048000
        /*0214*/ 	.short	0x0108
        /*0216*/ 	.byte	0x0b
	.zero		1


	//   ....[11]....
        /*0218*/ 	.word	0x00002750
        /*021c*/ 	.word	0x000000ff
        /*0220*/ 	.word	0x00048020
        /*0224*/ 	.short	0x0108
        /*0226*/ 	.byte	0x0b
	.zero		1


	//   ....[12]....
        /*0228*/ 	.word	0x000027a0
        /*022c*/ 	.word	0x000000ff
        /*0230*/ 	.word	0x00048008
        /*0234*/ 	.short	0x0108
        /*0236*/ 	.byte	0x0b
	.zero		1


	//   ....[13]....
        /*0238*/ 	.word	0x000027b0
        /*023c*/ 	.word	0x000000ff
        /*0240*/ 	.word	0x00048028
        /*0244*/ 	.short	0x0108
        /*0246*/ 	.byte	0x0b
	.zero		1


	//   ....[14]....
        /*0248*/ 	.word	0x00002800
        /*024c*/ 	.word	0x000000ff
        /*0250*/ 	.word	0x00048010
        /*0254*/ 	.short	0x0108
        /*0256*/ 	.byte	0x0b
	.zero		1


	//   ....[15]....
        /*0258*/ 	.word	0x00002810
        /*025c*/ 	.word	0x000000ff
        /*0260*/ 	.word	0x00048030
        /*0264*/ 	.short	0x0108
        /*0266*/ 	.byte	0x0b
	.zero		1


	//   ....[16]....
        /*0268*/ 	.word	0x000036c0
        /*026c*/ 	.word	0x000000ff
        /*0270*/ 	.word	0x00048000
        /*0274*/ 	.short	0x010a
        /*0276*/ 	.byte	0x0b
	.zero		1


	//   ....[17]....
        /*0278*/ 	.word	0x000036f0
        /*027c*/ 	.word	0x000000ff
        /*0280*/ 	.word	0x00048020
        /*0284*/ 	.short	0x010a
        /*0286*/ 	.byte	0x0b
	.zero		1


	//   ....[18]....
        /*0288*/ 	.word	0x00003720
        /*028c*/ 	.word	0x000000ff
        /*0290*/ 	.word	0x00048000
        /*0294*/ 	.short	0x010a
        /*0296*/ 	.byte	0x25
	.zero		1


	//   ....[19]....
        /*0298*/ 	.word	0x00003750
        /*029c*/ 	.word	0x000000ff
        /*02a0*/ 	.word	0x00048020
        /*02a4*/ 	.short	0x010a
        /*02a6*/ 	.byte	0x25
	.zero		1


	//----- nvinfo : EIATTR_NUM_MBARRIERS
	.align		4
.L_48:
        /*02a8*/ 	.byte	0x03, 0x38
        /*02aa*/ 	.short	0x0006


	//----- nvinfo : EIATTR_EXIT_INSTR_OFFSETS
	.align		4
        /*02ac*/ 	.byte	0x04, 0x1c
        /*02ae*/ 	.short	(.L_50 - .L_49)


	//   ....[0]....
.L_49:
        /*02b0*/ 	.word	0x000036b0


	//----- nvinfo : EIATTR_REQNTID
	.align		4
.L_50:
        /*02b4*/ 	.byte	0x04, 0x10
        /*02b6*/ 	.short	(.L_52 - .L_51)
.L_51:
        /*02b8*/ 	.word	0x00000080
        /*02bc*/ 	.word	0x00000001
        /*02c0*/ 	.word	0x00000001


	//----- nvinfo : EIATTR_CRS_STACK_SIZE
	.align		4
.L_52:
        /*02c4*/ 	.byte	0x04, 0x1e
        /*02c6*/ 	.short	(.L_54 - .L_53)
.L_53:
        /*02c8*/ 	.word	0x00000000


	//----- nvinfo : EIATTR_CBANK_PARAM_SIZE
	.align		4
.L_54:
        /*02cc*/ 	.byte	0x03, 0x19
        /*02ce*/ 	.short	0x0050


	//----- nvinfo : EIATTR_PARAM_CBANK
	.align		4
        /*02d0*/ 	.byte	0x04, 0x0a
        /*02d2*/ 	.short	(.L_56 - .L_55)
	.align		4
.L_55:
        /*02d4*/ 	.word	index@(.nv.constant0.gluon_tcgen05)
        /*02d8*/ 	.short	0x0380
        /*02da*/ 	.short	0x0050


	//----- nvinfo : EIATTR_SW_WAR
	.align		4
.L_56:
        /*02dc*/ 	.byte	0x04, 0x36
        /*02de*/ 	.short	(.L_58 - .L_57)
.L_57:
        /*02e0*/ 	.word	0x00000008
.L_58:


//--------------------- .nv.compat                --------------------------
	.section	.nv.compat,"",@"SHT_CUDA_COMPAT_INFO"
	.align	4
        /*0000*/ 	.byte	0x02, 0x02, 0x02, 0x00, 0x02, 0x05, 0x05, 0x00, 0x02, 0x03, 0x03, 0x00, 0x02, 0x06, 0x01, 0x00


//--------------------- .nv.callgraph             --------------------------
	.section	.nv.callgraph,"",@"SHT_CUDA_CALLGRAPH"
	.align	4
	.sectionentsize	8
	.align		4
        /*0000*/ 	.word	0x00000000
	.align		4
        /*0004*/ 	.word	0xffffffff
	.align		4
        /*0008*/ 	.word	0x00000000
	.align		4
        /*000c*/ 	.word	0xfffffffe
	.align		4
        /*0010*/ 	.word	0x00000000
	.align		4
        /*0014*/ 	.word	0xfffffffd
	.align		4
        /*0018*/ 	.word	0x00000000
	.align		4
        /*001c*/ 	.word	0xfffffffc


//--------------------- .text.gluon_tcgen05       --------------------------
	.section	.text.gluon_tcgen05,"ax",@progbits
	.align	128
        .global         gluon_tcgen05
        .type           gluon_tcgen05,@function
        .size           gluon_tcgen05,(.L_x_81 - gluon_tcgen05)
        .other          gluon_tcgen05,@"STO_CUDA_ENTRY STV_DEFAULT"
gluon_tcgen05:
.text.gluon_tcgen05:
[----:B------:R-:W1:Y:S01]  /*0000*/  LDC R1, c[0x0][0x37c] ;  /* 0x0000df00ff017b82 */ /* 0x000e620000000800 */
[----:B------:R-:W2:Y:S02]  /*0010*/  S2R R0, SR_TID.X ;  /* 0x0000000000007919 */ /* 0x000ea40000002100 */
[----:B--2---:R-:W-:-:S13]  /*0020*/  ISETP.GE.U32.AND P1, PT, R0, 0x20, PT ;  /* 0x000000200000780c */ /* 0x004fda0003f26070 */
[----:B------:R-:W-:Y:S05]  /*0030*/  @P1 BRA `(.L_x_0) ;  /* 0x0000000000b81947 */ /* 0x000fea0003800000 */
[----:B------:R-:W2:Y:S01]  /*0040*/  S2UR UR6, SR_CgaCtaId ;  /* 0x00000000000679c3 */ /* 0x000ea20000008800 */
[----:B------:R-:W-:Y:S01]  /*0050*/  NOP ;  /* 0x0000000000007918 */ /* 0x000fe20000000000 */
[----:B------:R-:W-:Y:S02]  /*0060*/  UMOV UR4, 0x40 ;  /* 0x0000004000047882 */ /* 0x000fe40000000000 */
[----:B--2---:R-:W-:-:S09]  /*0070*/  ULEA UR4, UR6, UR4, 0x18 ;  /* 0x0000000406047291 */ /* 0x004fd2000f8ec0ff */
[----:B------:R-:W2:Y:S01]  /*0080*/  LDS.U8 R2, [UR4] ;  /* 0x00000004ff027984 */ /* 0x000ea20008000000 */
[----:B------:R-:W-:Y:S02]  /*0090*/  UMOV UR4, 0x400 ;  /* 0x0000040000047882 */ /* 0x000fe40000000000 */
[----:B------:R-:W-:Y:S01]  /*00a0*/  ULEA UR4, UR6, UR4, 0x18 ;  /* 0x0000000406047291 */ /* 0x000fe2000f8ec0ff */
[----:B--2---:R-:W-:-:S13]  /*00b0*/  ISETP.NE.AND P0, PT, R2, RZ, PT ;  /* 0x000000ff0200720c */ /* 0x004fda0003f05270 */
[----:B------:R-:W-:Y:S05]  /*00c0*/  @P0 BRA `(.L_x_1) ;  /* 0x00000000007c0947 */ /* 0x000fea0003800000 */
[----:B------:R-:W-:-:S13]  /*00d0*/  ELECT P0, URZ, PT ;  /* 0x0000000000ff782f */ /* 0x000fda0003800000 */
[----:B------:R-:W-:Y:S05]  /*00e0*/  @!P0 BRA `(.L_x_2) ;  /* 0x0000000000848947 */ /* 0x000fea0003800000 */
[----:B------:R-:W-:Y:S01]  /*00f0*/  UMOV UR5, 0x8 ;  /* 0x0000000800057882 */ /* 0x000fe20000000000 */
[----:B------:R-:W-:Y:S02]  /*0100*/  IMAD.MOV.U32 R5, RZ, RZ, 0x1 ;  /* 0x00000001ff057424 */ /* 0x000fe400078e00ff */
[----:B------:R-:W-:Y:S02]  /*0110*/  IMAD.MOV.U32 R3, RZ, RZ, 0xff ;  /* 0x000000ffff037424 */ /* 0x000fe400078e00ff */
[----:B------:R-:W-:Y:S04]  /*0120*/  DEPBAR.LE SB2, 0x36 ;  /* 0x0000ad800000791a */ /* 0x000fe80000000000 */
[----:B------:R-:W2:Y:S02]  /*0130*/  UTCATOMSWS.FIND_AND_SET.ALIGN UP0, UR5, UR5 ;  /* 0x00000005000575e3 */ /* 0x000ea40008000800 */
[----:B--2---:R-:W-:-:S04]  /*0140*/  PLOP3.LUT P0, PT, PT, PT, UP0, 0x80, 0x8 ;  /* 0x000000000008781c */ /* 0x004fc80003f0f008 */
[----:B------:R-:W-:-:S04]  /*0150*/  SEL R2, RZ, 0xffffffff, !P0 ;  /* 0xffffffffff027807 */ /* 0x000fc80004000000 */
[----:B------:R-:W-:Y:S01]  /*0160*/  ISETP.NE.AND P0, PT, R2, RZ, PT ;  /* 0x000000ff0200720c */ /* 0x000fe20003f05270 */
[----:B------:R-:W-:-:S12]  /*0170*/  IMAD.U32 R2, RZ, RZ, UR5 ;  /* 0x00000005ff027e24 */ /* 0x000fd8000f8e00ff */
[----:B------:R-:W-:Y:S05]  /*0180*/  @P0 BRA `(.L_x_3) ;  /* 0x0000000000240947 */ /* 0x000fea0003800000 */
.L_x_4:
[----:B------:R-:W-:Y:S05]  /*0190*/  NANOSLEEP 0x64 ;  /* 0x000000640000795d */ /* 0x000fea0003800000 */
[----:B------:R-:W-:-:S05]  /*01a0*/  UMOV UR5, 0x8 ;  /* 0x0000000800057882 */ /* 0x000fca0000000000 */
[----:B------:R-:W-:Y:S04]  /*01b0*/  DEPBAR.LE SB2, 0x36 ;  /* 0x0000ad800000791a */ /* 0x000fe80000000000 */
[----:B------:R-:W2:Y:S02]  /*01c0*/  UTCATOMSWS.FIND_AND_SET.ALIGN UP0, UR5, UR5 ;  /* 0x00000005000575e3 */ /* 0x000ea40008000800 */
[----:B--2---:R-:W-:-:S04]  /*01d0*/  PLOP3.LUT P0, PT, PT, PT, UP0, 0x80, 0x8 ;  /* 0x000000000008781c */ /* 0x004fc80003f0f008 */
[----:B------:R-:W-:-:S04]  /*01e0*/  SEL R2, RZ, 0xffffffff, !P0 ;  /* 0xffffffffff027807 */ /* 0x000fc80004000000 */
[----:B------:R-:W-:Y:S01]  /*01f0*/  ISETP.NE.AND P0, PT, R2, RZ, PT ;  /* 0x000000ff0200720c */ /* 0x000fe20003f05270 */
[----:B------:R-:W-:-:S12]  /*0200*/  IMAD.U32 R2, RZ, RZ, UR5 ;  /* 0x00000005ff027e24 */ /* 0x000fd8000f8e00ff */
[----:B------:R-:W-:Y:S05]  /*0210*/  @!P0 BRA `(.L_x_4) ;  /* 0xfffffffc00dc8947 */ /* 0x000fea000383ffff */
.L_x_3:
[C---:B------:R-:W-:Y:S01]  /*0220*/  VIADD R4, R2.reuse, 0x10 ;  /* 0x0000001002047836 */ /* 0x040fe20000000000 */
[----:B------:R-:W-:Y:S01]  /*0230*/  UMOV UR5, 0x50 ;  /* 0x0000005000057882 */ /* 0x000fe20000000000 */
[----:B------:R-:W-:Y:S01]  /*0240*/  SHF.L.U32 R3, R3, R2, RZ ;  /* 0x0000000203037219 */ /* 0x000fe200000006ff */
[----:B------:R-:W-:Y:S01]  /*0250*/  ULEA UR5, UR6, UR5, 0x18 ;  /* 0x0000000506057291 */ /* 0x000fe2000f8ec0ff */
[----:B------:R-:W-:Y:S01]  /*0260*/  IMAD.SHL.U32 R2, R2, 0x20, RZ ;  /* 0x0000002002027824 */ /* 0x000fe200078e00ff */
[----:B------:R-:W-:-:S04]  /*0270*/  SHF.L.U32 R4, R5, R4, RZ ;  /* 0x0000000405047219 */ /* 0x000fc800000006ff */
[----:B------:R-:W-:-:S05]  /*0280*/  LOP3.LUT R3, R4, R3, RZ, 0xfc, !PT ;  /* 0x0000000304037212 */ /* 0x000fca00078efcff */
[----:B------:R2:W-:Y:S04]  /*0290*/  ATOMS.OR RZ, [UR5], R3 ;  /* 0x00000003ffff798c */ /* 0x0005e8000b000005 */
[----:B------:R2:W-:Y:S01]  /*02a0*/  STS [UR4], R2 ;  /* 0x00000002ff007988 */ /* 0x0005e20008000804 */
[----:B------:R-:W-:Y:S05]  /*02b0*/  BRA `(.L_x_2) ;  /* 0x0000000000107947 */ /* 0x000fea0003800000 */
.L_x_1:
[----:B------:R-:W-:Y:S01]  /*02c0*/  IMAD.MOV.U32 R3, RZ, RZ, -0x1 ;  /* 0xffffffffff037424 */ /* 0x000fe200078e00ff */
[----:B------:R-:W-:-:S04]  /*02d0*/  MOV R2, 0x300 ;  /* 0x0000030000027802 */ /* 0x000fc80000000f00 */
[----:B------:R2:W-:Y:S03]  /*02e0*/  STS [UR4], R3 ;  /* 0x00000003ff007988 */ /* 0x0005e60008000804 */
[----:B-12---:R-:W-:Y:S05]  /*02f0*/  CALL.REL.NOINC `($__internal_1_$__cuda_sm10x_tcgen05_guardrail_trap_phase_invalid_during_alloc) ;  /* 0x00000034002c7944 */ /* 0x006fea0003c00000 */
.L_x_2:
[----:B------:R-:W-:Y:S05]  /*0300*/  WARPSYNC.ALL ;  /* 0x0000000000007948 */ /* 0x000fea0003800000 */
[----:B------:R-:W-:Y:S01]  /*0310*/  NOP ;  /* 0x0000000000007918 */ /* 0x000fe20000000000 */
.L_x_0:
[----:B------:R-:W3:Y:S08]  /*0320*/  S2UR UR4, SR_CgaCtaId ;  /* 0x00000000000479c3 */ /* 0x000ef00000008800 */
[----:B------:R-:W-:Y:S01]  /*0330*/  BAR.SYNC.DEFER_BLOCKING 0x0 ;  /* 0x0000000000007b1d */ /* 0x000fe20000010000 */
[----:B------:R-:W-:-:S05]  /*0340*/  LOP3.LUT R10, R0, 0x7f, RZ, 0xc0, !PT ;  /* 0x0000007f000a7812 */ /* 0x000fca00078ec0ff */
[----:B------:R-:W-:Y:S02]  /*0350*/  UMOV UR11, 0x400 ;  /* 0x00000400000b7882 */ /* 0x000fe40000000000 */
[----:B------:R-:W4:Y:S08]  /*0360*/  LDC R4, c[0x0][0x398] ;  /* 0x0000e600ff047b82 */ /* 0x000f300000000800 */
[----:B------:R-:W5:Y:S01]  /*0370*/  LDC R13, c[0x0][0x3a0] ;  /* 0x0000e800ff0d7b82 */ /* 0x000f620000000800 */
[----:B---3--:R-:W-:-:S07]  /*0380*/  ULEA UR11, UR4, UR11, 0x18 ;  /* 0x0000000b040b7291 */ /* 0x008fce000f8ec0ff */
[----:B------:R-:W3:Y:S02]  /*0390*/  S2UR UR15, SR_CTAID.Y ;  /* 0x00000000000f79c3 */ /* 0x000ee40000002600 */
[----:B--2---:R-:W2:Y:S06]  /*03a0*/  LDS R3, [UR11] ;  /* 0x0000000bff037984 */ /* 0x004eac0008000800 */
[----:B------:R-:W-:Y:S06]  /*03b0*/  BAR.SYNC.DEFER_BLOCKING 0x0 ;  /* 0x0000000000007b1d */ /* 0x000fec0000010000 */
[----:B------:R-:W-:Y:S05]  /*03c0*/  @P1 BRA `(.L_x_5) ;  /* 0x0000000000181947 */ /* 0x000fea0003800000 */
[----:B------:R-:W-:Y:S01]  /*03d0*/  ELECT P0, URZ, PT ;  /* 0x0000000000ff782f */ /* 0x000fe20003800000 */
[----:B------:R-:W-:Y:S01]  /*03e0*/  IMAD.MOV.U32 R2, RZ, RZ, 0x1 ;  /* 0x00000001ff027424 */ /* 0x000fe200078e00ff */
[----:B------:R-:W-:Y:S01]  /*03f0*/  UMOV UR5, 0x40 ;  /* 0x0000004000057882 */ /* 0x000fe20000000000 */
[----:B------:R-:W-:Y:S01]  /*0400*/  UVIRTCOUNT.DEALLOC.SMPOOL 0x80 ;  /* 0x000000800000784c */ /* 0x000fe20000000000 */
[----:B------:R-:W-:-:S09]  /*0410*/  ULEA UR5, UR4, UR5, 0x18 ;  /* 0x0000000504057291 */ /* 0x000fd2000f8ec0ff */
[----:B------:R5:W-:Y:S03]  /*0420*/  @P0 STS.U8 [UR5], R2 ;  /* 0x00000002ff000988 */ /* 0x000be60008000005 */
.L_x_5:
[----:B------:R-:W5:Y:S01]  /*0430*/  S2UR UR4, SR_CTAID.Z ;  /* 0x00000000000479c3 */ /* 0x000f620000002700 */
[----:B------:R-:W4:Y:S01]  /*0440*/  LDCU UR5, c[0x0][0x370] ;  /* 0x00006e00ff0577ac */ /* 0x000f220008000800 */
[----:B------:R-:W-:Y:S01]  /*0450*/  ISETP.GE.U32.AND P0, PT, R10, 0x20, PT ;  /* 0x000000200a00780c */ /* 0x000fe20003f06070 */
[----:B----4-:R-:W-:Y:S01]  /*0460*/  VIADD R4, R4, 0xffffffff ;  /* 0xffffffff04047836 */ /* 0x010fe20000000000 */
[C---:B------:R-:W-:Y:S01]  /*0470*/  ISETP.NE.U32.AND P2, PT, R10.reuse, RZ, PT ;  /* 0x000000ff0a00720c */ /* 0x040fe20003f45070 */
[----:B------:R-:W5:Y:S01]  /*0480*/  LDCU UR6, c[0x0][0x374] ;  /* 0x00006e80ff0677ac */ /* 0x000f620008000800 */
[----:B------:R-:W-:Y:S01]  /*0490*/  LEA R11, R10, UR11, 0x2 ;  /* 0x0000000b0a0b7c11 */ /* 0x000fe2000f8e10ff */
[----:B-----5:R-:W-:Y:S01]  /*04a0*/  VIADD R12, R13, 0xffffffff ;  /* 0xffffffff0d0c7836 */ /* 0x020fe20000000000 */
[----:B------:R-:W4:Y:S01]  /*04b0*/  S2UR UR16, SR_CTAID.X ;  /* 0x00000000001079c3 */ /* 0x000f220000002500 */
[----:B------:R-:W5:Y:S01]  /*04c0*/  LDCU.64 UR12, c[0x0][0x3c0] ;  /* 0x00007800ff0c77ac */ /* 0x000f620008000a00 */
[----:B--2---:R-:W-:Y:S01]  /*04d0*/  R2UR UR10, R3 ;  /* 0x00000000030a72ca */ /* 0x004fe200000e0000 */
[----:B------:R-:W-:Y:S04]  /*04e0*/  BSSY.RECONVERGENT B0, `(.L_x_6) ;  /* 0x0000011000007945 */ /* 0x000fe80003800200 */
[----:B------:R2:W-:Y:S01]  /*04f0*/  @!P0 STS [R11], RZ ;  /* 0x000000ff0b008388 */ /* 0x0005e20000000800 */
[----:B------:R-:W-:-:S03]  /*0500*/  NOP ;  /* 0x0000000000007918 */ /* 0x000fc60000000000 */
[----:B------:R2:W-:Y:S01]  /*0510*/  @!P2 STS [UR11+0x24], R4 ;  /* 0x00002404ff00a988 */ /* 0x0005e2000800080b */
[----:B---3--:R-:W-:-:S03]  /*0520*/  UIMAD UR4, UR4, UR6, UR15 ;  /* 0x00000006040472a4 */ /* 0x008fc6000f8e020f */
[----:B------:R2:W-:Y:S01]  /*0530*/  @!P2 STS [UR11+0x20], R12 ;  /* 0x0000200cff00a988 */ /* 0x0005e2000800080b */
[----:B----4-:R-:W-:-:S04]  /*0540*/  UIMAD UR4, UR4, UR5, UR16 ;  /* 0x00000005040472a4 */ /* 0x010fc8000f8e0210 */
[----:B------:R-:W-:-:S04]  /*0550*/  UIMAD UR4, UR4, 0x180, URZ ;  /* 0x00000180040478a4 */ /* 0x000fc8000f8e02ff */
[----:B-----5:R-:W-:-:S04]  /*0560*/  UIADD3 UR8, UP0, UPT, UR4, UR12, URZ ;  /* 0x0000000c04087290 */ /* 0x020fc8000ff1e0ff */
[----:B------:R-:W-:Y:S01]  /*0570*/  ULEA.HI.X.SX32 UR9, UR4, UR13, 0x1, UP0 ;  /* 0x0000000d04097291 */ /* 0x000fe200080f0eff */
[----:B--2---:R-:W-:Y:S11]  /*0580*/  @P2 BRA `(.L_x_7) ;  /* 0x0000000000182947 */ /* 0x004ff60003800000 */
[----:B------:R-:W2:Y:S01]  /*0590*/  LDS R2, [UR11+0x8] ;  /* 0x0000080bff027984 */ /* 0x000ea20008000800 */
[----:B------:R-:W3:Y:S01]  /*05a0*/  LDC.64 R6, c[0x0][0x380] ;  /* 0x0000e000ff067b82 */ /* 0x000ee20000000a00 */
[----:B------:R-:W-:Y:S02]  /*05b0*/  IMAD.MOV.U32 R3, RZ, RZ, 0x70 ;  /* 0x00000070ff037424 */ /* 0x000fe400078e00ff */
[----:B---3--:R3:W-:Y:S03]  /*05c0*/  STS.64 [UR11], R6 ;  /* 0x00000006ff007988 */ /* 0x0087e60008000a0b */
[----:B--2---:R-:W-:-:S05]  /*05d0*/  LOP3.LUT R2, R2, 0x10, R3, 0xd8, !PT ;  /* 0x0000001002027812 */ /* 0x004fca00078ed803 */
[----:B------:R3:W-:Y:S02]  /*05e0*/  STS [UR11+0x8], R2 ;  /* 0x00000802ff007988 */ /* 0x0007e4000800080b */
.L_x_7:
[----:B------:R-:W-:Y:S05]  /*05f0*/  BSYNC.RECONVERGENT B0 ;  /* 0x0000000000007941 */ /* 0x000fea0003800200 */
.L_x_6:
[----:B------:R-:W-:Y:S04]  /*0600*/  BSSY.RECONVERGENT B0, `(.L_x_8) ;  /* 0x000000a000007945 */ /* 0x000fe80003800200 */
[----:B------:R-:W-:Y:S05]  /*0610*/  @P2 BRA `(.L_x_9) ;  /* 0x0000000000202947 */ /* 0x000fea0003800000 */
[----:B---3--:R-:W2:Y:S01]  /*0620*/  LDS R2, [UR11+0x34] ;  /* 0x0000340bff027984 */ /* 0x008ea20008000800 */
[----:B------:R-:W-:Y:S02]  /*0630*/  IMAD.MOV.U32 R3, RZ, RZ, 0x3f000000 ;  /* 0x3f000000ff037424 */ /* 0x000fe400078e00ff */
[----:B------:R-:W-:Y:S01]  /*0640*/  @!P2 IMAD.MOV.U32 R5, RZ, RZ, 0x7f ;  /* 0x0000007fff05a424 */ /* 0x000fe200078e00ff */
[----:B------:R-:W3:Y:S02]  /*0650*/  @!P2 LDS R6, [UR11+0x38] ;  /* 0x0000380bff06a984 */ /* 0x000ee40008000800 */
[----:B--2---:R-:W-:Y:S02]  /*0660*/  LOP3.LUT R2, R2, 0xff000000, R3, 0xb8, !PT ;  /* 0xff00000002027812 */ /* 0x004fe400078eb803 */
[----:B---3--:R-:W-:-:S03]  /*0670*/  @!P2 LOP3.LUT R3, R6, 0xff, R5, 0xb8, !PT ;  /* 0x000000ff0603a812 */ /* 0x008fc600078eb805 */
[----:B------:R2:W-:Y:S04]  /*0680*/  STS [UR11+0x34], R2 ;  /* 0x00003402ff007988 */ /* 0x0005e8000800080b */
[----:B------:R2:W-:Y:S02]  /*0690*/  @!P2 STS [UR11+0x38], R3 ;  /* 0x00003803ff00a988 */ /* 0x0005e4000800080b */
.L_x_9:
[----:B------:R-:W-:Y:S05]  /*06a0*/  BSYNC.RECONVERGENT B0 ;  /* 0x0000000000007941 */ /* 0x000fea0003800200 */
.L_x_8:
[----:B------:R-:W-:Y:S04]  /*06b0*/  BSSY.RECONVERGENT B0, `(.L_x_10) ;  /* 0x000000e000007945 */ /* 0x000fe80003800200 */
[----:B------:R-:W-:Y:S05]  /*06c0*/  @P2 BRA `(.L_x_11) ;  /* 0x0000000000302947 */ /* 0x000fea0003800000 */
[----:B--2---:R-:W2:Y:S01]  /*06d0*/  LDS R3, [UR11+0x34] ;  /* 0x0000340bff037984 */ /* 0x004ea20008000800 */
[----:B------:R-:W4:Y:S03]  /*06e0*/  LDC.64 R8, c[0x0][0x3a8] ;  /* 0x0000ea00ff087b82 */ /* 0x000f260000000a00 */
[----:B---3--:R-:W3:Y:S01]  /*06f0*/  LDS R2, [UR11+0x1c] ;  /* 0x00001c0bff027984 */ /* 0x008ee20008000800 */
[C---:B----4-:R-:W-:Y:S01]  /*0700*/  SHF.L.U64.HI R6, R8.reuse, 0x1, R9 ;  /* 0x0000000108067819 */ /* 0x050fe20000010209 */
[----:B------:R-:W-:-:S03]  /*0710*/  IMAD.SHL.U32 R5, R8, 0x2, RZ ;  /* 0x0000000208057824 */ /* 0x000fc600078e00ff */
[--C-:B------:R-:W-:Y:S02]  /*0720*/  SHF.R.U32.HI R7, RZ, 0x4, R6.reuse ;  /* 0x00000004ff077819 */ /* 0x100fe40000011606 */
[----:B------:R-:W-:-:S05]  /*0730*/  SHF.R.U64 R5, R5, 0x4, R6 ;  /* 0x0000000405057819 */ /* 0x000fca0000001206 */
[----:B------:R4:W-:Y:S01]  /*0740*/  STS [UR11+0xc], R5 ;  /* 0x00000c05ff007988 */ /* 0x0009e2000800080b */
[----:B--2---:R-:W-:Y:S02]  /*0750*/  LOP3.LUT R3, R3, 0x7, RZ, 0xb8, !PT ;  /* 0x0000000703037812 */ /* 0x004fe400078eb8ff */
[----:B---3--:R-:W-:-:S03]  /*0760*/  LOP3.LUT R2, R2, 0xf, R7, 0xb8, !PT ;  /* 0x0000000f02027812 */ /* 0x008fc600078eb807 */
[----:B------:R4:W-:Y:S04]  /*0770*/  STS [UR11+0x34], R3 ;  /* 0x00003403ff007988 */ /* 0x0009e8000800080b */
[----:B------:R4:W-:Y:S02]  /*0780*/  STS [UR11+0x1c], R2 ;  /* 0x00001c02ff007988 */ /* 0x0009e4000800080b */
.L_x_11:
[----:B------:R-:W-:Y:S05]  /*0790*/  BSYNC.RECONVERGENT B0 ;  /* 0x0000000000007941 */ /* 0x000fea0003800200 */
.L_x_10:
[----:B------:R-:W-:Y:S04]  /*07a0*/  BSSY.RECONVERGENT B1, `(.L_x_12) ;  /* 0x000001a000017945 */ /* 0x000fe80003800200 */
[----:B------:R-:W-:Y:S04]  /*07b0*/  BSSY.RELIABLE B0, `(.L_x_13) ;  /* 0x0000015000007945 */ /* 0x000fe80003800100 */
[----:B------:R-:W-:Y:S05]  /*07c0*/  @P2 BRA `(.L_x_14) ;  /* 0x0000000000202947 */ /* 0x000fea0003800000 */
[----:B--234-:R-:W2:Y:S02]  /*07d0*/  LDS R2, [UR11+0x34] ;  /* 0x0000340bff027984 */ /* 0x01cea40008000800 */
[----:B--2---:R-:W-:-:S05]  /*07e0*/  LOP3.LUT R2, R2, 0x38, RZ, 0xb8, !PT ;  /* 0x0000003802027812 */ /* 0x004fca00078eb8ff */
[----:B------:R2:W-:Y:S01]  /*07f0*/  STS [UR11+0x34], R2 ;  /* 0x00003402ff007988 */ /* 0x0005e2000800080b */
[----:B------:R-:W-:Y:S05]  /*0800*/  @P2 BRA `(.L_x_15) ;  /* 0x0000000000202947 */ /* 0x000fea0003800000 */
[----:B--2---:R-:W2:Y:S01]  /*0810*/  LDS R2, [UR11+0x8] ;  /* 0x0000080bff027984 */ /* 0x004ea20008000800 */
[----:B------:R-:W-:-:S05]  /*0820*/  IMAD.MOV.U32 R3, RZ, RZ, 0x780 ;  /* 0x00000780ff037424 */ /* 0x000fca00078e00ff */
[----:B--2---:R-:W-:-:S05]  /*0830*/  LOP3.LUT R2, R2, 0x300, R3, 0xd8, !PT ;  /* 0x0000030002027812 */ /* 0x004fca00078ed803 */
[----:B------:R5:W-:Y:S02]  /*0840*/  STS [UR11+0x8], R2 ;  /* 0x00000802ff007988 */ /* 0x000be4000800080b */
.L_x_14:
[----:B------:R-:W-:Y:S05]  /*0850*/  @P2 BRA `(.L_x_16) ;  /* 0x0000000000282947 */ /* 0x000fea0003800000 */
[----:B--2345:R-:W2:Y:S02]  /*0860*/  LDS R2, [UR11+0x8] ;  /* 0x0000080bff027984 */ /* 0x03cea40008000800 */
[----:B--2---:R-:W-:-:S05]  /*0870*/  LOP3.LUT R2, R2, 0x1800, RZ, 0xb8, !PT ;  /* 0x0000180002027812 */ /* 0x004fca00078eb8ff */
[----:B------:R3:W-:Y:S02]  /*0880*/  STS [UR11+0x8], R2 ;  /* 0x00000802ff007988 */ /* 0x0007e4000800080b */
.L_x_15:
[----:B------:R-:W-:Y:S05]  /*0890*/  @P2 BREAK.RELIABLE B0 ;  /* 0x0000000000002942 */ /* 0x000fea0003800100 */
[----:B------:R-:W-:Y:S05]  /*08a0*/  @P2 BRA `(.L_x_17) ;  /* 0x0000000000242947 */ /* 0x000fea0003800000 */
[----:B------:R-:W4:Y:S01]  /*08b0*/  LDS R3, [UR11+0x8] ;  /* 0x0000080bff037984 */ /* 0x000f220008000800 */
[----:B--23--:R-:W-:-:S05]  /*08c0*/  IMAD.MOV.U32 R2, RZ, RZ, 0x6000 ;  /* 0x00006000ff027424 */ /* 0x00cfca00078e00ff */
[----:B----4-:R-:W-:-:S04]  /*08d0*/  LOP3.LUT R2, R3, 0x6000, R2, 0xd8, !PT ;  /* 0x0000600003027812 */ /* 0x010fc800078ed802 */
[----:B------:R-:W-:-:S05]  /*08e0*/  LOP3.LUT R2, R2, 0x400000, RZ, 0xb8, !PT ;  /* 0x0040000002027812 */ /* 0x000fca00078eb8ff */
[----:B------:R2:W-:Y:S02]  /*08f0*/  STS [UR11+0x8], R2 ;  /* 0x00000802ff007988 */ /* 0x0005e4000800080b */
.L_x_16:
[----:B------:R-:W-:Y:S05]  /*0900*/  BSYNC.RELIABLE B0 ;  /* 0x0000000000007941 */ /* 0x000fea0003800100 */
.L_x_13:
[----:B--2345:R-:W2:Y:S02]  /*0910*/  @!P2 LDS R2, [UR11+0x8] ;  /* 0x0000080bff02a984 */ /* 0x03cea40008000800 */
[----:B--2---:R-:W-:-:S05]  /*0920*/  @!P2 LOP3.LUT R2, R2, 0x8000, RZ, 0xb8, !PT ;  /* 0x000080000202a812 */ /* 0x004fca00078eb8ff */
[----:B------:R4:W-:Y:S02]  /*0930*/  @!P2 STS [UR11+0x8], R2 ;  /* 0x00000802ff00a988 */ /* 0x0009e4000800080b */
.L_x_17:
[----:B------:R-:W-:Y:S05]  /*0940*/  BSYNC.RECONVERGENT B1 ;  /* 0x0000000000017941 */ /* 0x000fea0003800200 */
.L_x_12:
[----:B------:R-:W-:Y:S05]  /*0950*/  WARPSYNC.ALL ;  /* 0x0000000000007948 */ /* 0x000fea0003800000 */
[----:B------:R-:W-:Y:S01]  /*0960*/  NOP ;  /* 0x0000000000007918 */ /* 0x000fe20000000000 */
[----:B------:R-:W5:Y:S02]  /*0970*/  LDC R5, c[0x0][0x39c] ;  /* 0x0000e700ff057b82 */ /* 0x000f640000000800 */
[----:B-----5:R-:W-:Y:S01]  /*0980*/  VIADD R5, R5, 0xffffffff ;  /* 0xffffffff05057836 */ /* 0x020fe20000000000 */
[----:B------:R-:W-:Y:S06]  /*0990*/  @P0 BRA `(.L_x_18) ;  /* 0x0000000000300947 */ /* 0x000fec0003800000 */
[----:B--234-:R-:W2:Y:S01]  /*09a0*/  S2R R2, SR_LANEID ;  /* 0x0000000000027919 */ /* 0x01cea20000000000 */
[----:B------:R-:W-:Y:S05]  /*09b0*/  WARPSYNC.ALL ;  /* 0x0000000000007948 */ /* 0x000fea0003800000 */
[----:B------:R-:W-:Y:S01]  /*09c0*/  NOP ;  /* 0x0000000000007918 */ /* 0x000fe20000000000 */
[----:B--2---:R-:W-:-:S05]  /*09d0*/  IMAD.SHL.U32 R6, R2, 0x4, RZ ;  /* 0x0000000402067824 */ /* 0x004fca00078e00ff */
[----:B------:R-:W2:Y:S01]  /*09e0*/  LDS R7, [R6+UR11] ;  /* 0x0000000b06077984 */ /* 0x000ea20008000800 */
[----:B------:R-:W-:-:S05]  /*09f0*/  IADD3 R2, P3, PT, R6, UR8, RZ ;  /* 0x0000000806027c10 */ /* 0x000fca000ff7e0ff */
[----:B------:R-:W-:-:S05]  /*0a00*/  IMAD.X R3, RZ, RZ, UR9, P3 ;  /* 0x00000009ff037e24 */ /* 0x000fca00098e06ff */
[----:B--2---:R5:W2:Y:S01]  /*0a10*/  ATOMG.E.EXCH.STRONG.GPU PT, RZ, [R2], R7 ;  /* 0x0000000702ff73a8 */ /* 0x004aa200041ee100 */
[----:B------:R-:W-:-:S04]  /*0a20*/  DEPBAR {5,4,3,2,1,0} ;  /* 0x0000003f0000791a */ /* 0x000fc80000000000 */
[----:B------:R-:W3:Y:S02]  /*0a30*/  CCTL.E.C.LDCU.IV.DEEP [UR8] ;  /* 0x0000000008007540 */ /* 0x000ee40009c08000 */
[----:B---3--:R5:W-:Y:S01]  /*0a40*/  UTMACCTL.IV [UR8] ;  /* 0x00000000080079b9 */ /* 0x008be20008000000 */
[----:B------:R-:W-:Y:S01]  /*0a50*/  NOP ;  /* 0x0000000000007918 */ /* 0x000fe20000000000 */
.L_x_18:
[----:B------:R-:W-:Y:S05]  /*0a60*/  @P0 BRA `(.L_x_19) ;  /* 0x00000000000c0947 */ /* 0x000fea0003800000 */
[----:B------:R0:W-:Y:S01]  /*0a70*/  UTMACMDFLUSH ;  /* 0x00000000000079b7 */ /* 0x0001e20000000000 */
[----:B------:R-:W-:Y:S05]  /*0a80*/  @P0 BRA `(.L_x_19) ;  /* 0x0000000000040947 */ /* 0x000fea0003800000 */
[----:B------:R-:W-:-:S04]  /*0a90*/  DEPBAR.LE SB0, 0x0 ;  /* 0x000080000000791a */ /* 0x000fc80000000000 */
.L_x_19:
[----:B------:R-:W-:Y:S05]  /*0aa0*/  WARPSYNC.ALL ;  /* 0x0000000000007948 */ /* 0x000fea0003800000 */
[----:B------:R-:W-:Y:S01]  /*0ab0*/  NOP ;  /* 0x0000000000007918 */ /* 0x000fe20000000000 */
[----:B--2---:R-:W-:Y:S06]  /*0ac0*/  BAR.SYNC.DEFER_BLOCKING 0x0 ;  /* 0x0000000000007b1d */ /* 0x004fec0000010000 */
[----:B------:R-:W-:Y:S02]  /*0ad0*/  BSSY.RECONVERGENT B1, `(.L_x_20) ;  /* 0x000000b000017945 */ /* 0x000fe40003800200 */
[----:B------:R-:W-:Y:S06]  /*0ae0*/  BAR.SYNC.DEFER_BLOCKING 0x0 ;  /* 0x0000000000007b1d */ /* 0x000fec0000010000 */
[----:B------:R2:W-:Y:S01]  /*0af0*/  @!P0 STS [R11], RZ ;  /* 0x000000ff0b008388 */ /* 0x0005e20000000800 */
[----:B------:R-:W-:Y:S01]  /*0b00*/  NOP ;  /* 0x0000000000007918 */ /* 0x000fe20000000000 */
[----:B------:R-:W-:Y:S05]  /*0b10*/  @P2 BRA `(.L_x_21) ;  /* 0x0000000000182947 */ /* 0x000fea0003800000 */
[----:B---345:R-:W3:Y:S01]  /*0b20*/  LDS R2, [UR11+0x8] ;  /* 0x0000080bff027984 */ /* 0x038ee20008000800 */
[----:B------:R-:W4:Y:S01]  /*0b30*/  LDC.64 R6, c[0x0][0x388] ;  /* 0x0000e200ff067b82 */ /* 0x000f220000000a00 */
[----:B------:R-:W-:Y:S02]  /*0b40*/  IMAD.MOV.U32 R3, RZ, RZ, 0x70 ;  /* 0x00000070ff037424 */ /* 0x000fe400078e00ff */
[----:B----4-:R4:W-:Y:S03]  /*0b50*/  STS.64 [UR11], R6 ;  /* 0x00000006ff007988 */ /* 0x0109e60008000a0b */
[----:B---3--:R-:W-:-:S05]  /*0b60*/  LOP3.LUT R2, R2, 0x10, R3, 0xd8, !PT ;  /* 0x0000001002027812 */ /* 0x008fca00078ed803 */
[----:B------:R4:W-:Y:S02]  /*0b70*/  STS [UR11+0x8], R2 ;  /* 0x00000802ff007988 */ /* 0x0009e4000800080b */
.L_x_21:
[----:B-----5:R-:W-:Y:S05]  /*0b80*/  BSYNC.RECONVERGENT B1 ;  /* 0x0000000000017941 */ /* 0x020fea0003800200 */
.L_x_20:
[----:B------:R-:W-:Y:S04]  /*0b90*/  BSSY.RECONVERGENT B1, `(.L_x_22) ;  /* 0x000000a000017945 */ /* 0x000fe80003800200 */
[----:B------:R-:W-:Y:S05]  /*0ba0*/  @P2 BRA `(.L_x_23) ;  /* 0x0000000000202947 */ /* 0x000fea0003800000 */
[----:B---34-:R-:W3:Y:S01]  /*0bb0*/  LDS R2, [UR11+0x34] ;  /* 0x0000340bff027984 */ /* 0x018ee20008000800 */
[----:B------:R-:W-:Y:S02]  /*0bc0*/  IMAD.MOV.U32 R7, RZ, RZ, 0x3f000000 ;  /* 0x3f000000ff077424 */ /* 0x000fe400078e00ff */
[----:B------:R-:W-:Y:S01]  /*0bd0*/  @!P2 IMAD.MOV.U32 R6, RZ, RZ, 0x7f ;  /* 0x0000007fff06a424 */ /* 0x000fe200078e00ff */
[----:B------:R-:W4:Y:S02]  /*0be0*/  @!P2 LDS R3, [UR11+0x38] ;  /* 0x0000380bff03a984 */ /* 0x000f240008000800 */
[----:B---3--:R-:W-:Y:S02]  /*0bf0*/  LOP3.LUT R2, R2, 0xff000000, R7, 0xb8, !PT ;  /* 0xff00000002027812 */ /* 0x008fe400078eb807 */
[----:B----4-:R-:W-:-:S03]  /*0c00*/  @!P2 LOP3.LUT R3, R3, 0xff, R6, 0xb8, !PT ;  /* 0x000000ff0303a812 */ /* 0x010fc600078eb806 */
[----:B------:R5:W-:Y:S04]  /*0c10*/  STS [UR11+0x34], R2 ;  /* 0x00003402ff007988 */ /* 0x000be8000800080b */
[----:B------:R5:W-:Y:S02]  /*0c20*/  @!P2 STS [UR11+0x38], R3 ;  /* 0x00003803ff00a988 */ /* 0x000be4000800080b */
.L_x_23:
[----:B------:R-:W-:Y:S05]  /*0c30*/  BSYNC.RECONVERGENT B1 ;  /* 0x0000000000017941 */ /* 0x000fea0003800200 */
.L_x_22:
[----:B------:R-:W-:Y:S04]  /*0c40*/  BSSY.RECONVERGENT B1, `(.L_x_24) ;  /* 0x0000004000017945 */ /* 0x000fe80003800200 */
[----:B------:R-:W-:Y:S05]  /*0c50*/  @P2 BRA `(.L_x_25) ;  /* 0x0000000000082947 */ /* 0x000fea0003800000 */
[----:B------:R2:W-:Y:S04]  /*0c60*/  STS [UR11+0x24], R12 ;  /* 0x0000240cff007988 */ /* 0x0005e8000800080b */
[----:B------:R2:W-:Y:S02]  /*0c70*/  STS [UR11+0x20], R5 ;  /* 0x00002005ff007988 */ /* 0x0005e4000800080b */
.L_x_25:
[----:B------:R-:W-:Y:S05]  /*0c80*/  BSYNC.RECONVERGENT B1 ;  /* 0x0000000000017941 */ /* 0x000fea0003800200 */
.L_x_24:
[----:B------:R-:W-:Y:S04]  /*0c90*/  BSSY.RECONVERGENT B1, `(.L_x_26) ;  /* 0x000000e000017945 */ /* 0x000fe80003800200 */
[----:B------:R-:W-:Y:S05]  /*0ca0*/  @P2 BRA `(.L_x_27) ;  /* 0x0000000000302947 */ /* 0x000fea0003800000 */
[----:B-----5:R-:W5:Y:S01]  /*0cb0*/  LDS R3, [UR11+0x34] ;  /* 0x0000340bff037984 */ /* 0x020f620008000800 */
[----:B----4-:R-:W4:Y:S03]  /*0cc0*/  LDC.64 R6, c[0x0][0x3b0] ;  /* 0x0000ec00ff067b82 */ /* 0x010f260000000a00 */
[----:B---3--:R-:W3:Y:S01]  /*0cd0*/  LDS R2, [UR11+0x1c] ;  /* 0x00001c0bff027984 */ /* 0x008ee20008000800 */
[C---:B----4-:R-:W-:Y:S01]  /*0ce0*/  SHF.L.U64.HI R7, R6.reuse, 0x1, R7 ;  /* 0x0000000106077819 */ /* 0x050fe20000010207 */
[----:B------:R-:W-:-:S03]  /*0cf0*/  IMAD.SHL.U32 R6, R6, 0x2, RZ ;  /* 0x0000000206067824 */ /* 0x000fc600078e00ff */
[--C-:B------:R-:W-:Y:S02]  /*0d00*/  SHF.R.U32.HI R9, RZ, 0x4, R7.reuse ;  /* 0x00000004ff097819 */ /* 0x100fe40000011607 */
[----:B------:R-:W-:-:S05]  /*0d10*/  SHF.R.U64 R6, R6, 0x4, R7 ;  /* 0x0000000406067819 */ /* 0x000fca0000001207 */
[----:B------:R4:W-:Y:S01]  /*0d20*/  STS [UR11+0xc], R6 ;  /* 0x00000c06ff007988 */ /* 0x0009e2000800080b */
[----:B-----5:R-:W-:Y:S02]  /*0d30*/  LOP3.LUT R3, R3, 0x7, RZ, 0xb8, !PT ;  /* 0x0000000703037812 */ /* 0x020fe400078eb8ff */
[----:B---3--:R-:W-:-:S03]  /*0d40*/  LOP3.LUT R2, R2, 0xf, R9, 0xb8, !PT ;  /* 0x0000000f02027812 */ /* 0x008fc600078eb809 */
[----:B------:R4:W-:Y:S04]  /*0d50*/  STS [UR11+0x34], R3 ;  /* 0x00003403ff007988 */ /* 0x0009e8000800080b */
[----:B------:R4:W-:Y:S02]  /*0d60*/  STS [UR11+0x1c], R2 ;  /* 0x00001c02ff007988 */ /* 0x0009e4000800080b */
.L_x_27:
[----:B------:R-:W-:Y:S05]  /*0d70*/  BSYNC.RECONVERGENT B1 ;  /* 0x0000000000017941 */ /* 0x000fea0003800200 */
.L_x_26:
[----:B------:R-:W-:Y:S04]  /*0d80*/  BSSY.RECONVERGENT B2, `(.L_x_28) ;  /* 0x000001a000027945 */ /* 0x000fe80003800200 */
[----:B------:R-:W-:Y:S04]  /*0d90*/  BSSY.RELIABLE B1, `(.L_x_29) ;  /* 0x0000015000017945 */ /* 0x000fe80003800100 */
[----:B------:R-:W-:Y:S05]  /*0da0*/  @P2 BRA `(.L_x_30) ;  /* 0x0000000000202947 */ /* 0x000fea0003800000 */
[----:B---345:R-:W3:Y:S02]  /*0db0*/  LDS R2, [UR11+0x34] ;  /* 0x0000340bff027984 */ /* 0x038ee40008000800 */
[----:B---3--:R-:W-:-:S05]  /*0dc0*/  LOP3.LUT R2, R2, 0x38, RZ, 0xb8, !PT ;  /* 0x0000003802027812 */ /* 0x008fca00078eb8ff */
[----:B------:R3:W-:Y:S01]  /*0dd0*/  STS [UR11+0x34], R2 ;  /* 0x00003402ff007988 */ /* 0x0007e2000800080b */
[----:B------:R-:W-:Y:S05]  /*0de0*/  @P2 BRA `(.L_x_31) ;  /* 0x0000000000202947 */ /* 0x000fea0003800000 */
[----:B---3--:R-:W3:Y:S01]  /*0df0*/  LDS R2, [UR11+0x8] ;  /* 0x0000080bff027984 */ /* 0x008ee20008000800 */
[----:B------:R-:W-:-:S05]  /*0e00*/  IMAD.MOV.U32 R3, RZ, RZ, 0x780 ;  /* 0x00000780ff037424 */ /* 0x000fca00078e00ff */
[----:B---3--:R-:W-:-:S05]  /*0e10*/  LOP3.LUT R2, R2, 0x300, R3, 0xd8, !PT ;  /* 0x0000030002027812 */ /* 0x008fca00078ed803 */
[----:B------:R3:W-:Y:S02]  /*0e20*/  STS [UR11+0x8], R2 ;  /* 0x00000802ff007988 */ /* 0x0007e4000800080b */
.L_x_30:
[----:B------:R-:W-:Y:S05]  /*0e30*/  @P2 BRA `(.L_x_32) ;  /* 0x0000000000282947 */ /* 0x000fea0003800000 */
[----:B---345:R-:W3:Y:S02]  /*0e40*/  LDS R2, [UR11+0x8] ;  /* 0x0000080bff027984 */ /* 0x038ee40008000800 */
[----:B---3--:R-:W-:-:S05]  /*0e50*/  LOP3.LUT R2, R2, 0x1800, RZ, 0xb8, !PT ;  /* 0x0000180002027812 */ /* 0x008fca00078eb8ff */
[----:B------:R4:W-:Y:S02]  /*0e60*/  STS [UR11+0x8], R2 ;  /* 0x00000802ff007988 */ /* 0x0009e4000800080b */
.L_x_31:
[----:B------:R-:W-:Y:S05]  /*0e70*/  @P2 BREAK.RELIABLE B1 ;  /* 0x0000000000012942 */ /* 0x000fea0003800100 */
[----:B------:R-:W-:Y:S05]  /*0e80*/  @P2 BRA `(.L_x_33) ;  /* 0x0000000000242947 */ /* 0x000fea0003800000 */
[----:B---34-:R-:W3:Y:S01]  /*0e90*/  LDS R2, [UR11+0x8] ;  /* 0x0000080bff027984 */ /* 0x018ee20008000800 */
[----:B------:R-:W-:-:S05]  /*0ea0*/  IMAD.MOV.U32 R3, RZ, RZ, 0x6000 ;  /* 0x00006000ff037424 */ /* 0x000fca00078e00ff */
[----:B---3--:R-:W-:-:S04]  /*0eb0*/  LOP3.LUT R2, R2, 0x6000, R3, 0xd8, !PT ;  /* 0x0000600002027812 */ /* 0x008fc800078ed803 */
[----:B------:R-:W-:-:S05]  /*0ec0*/  LOP3.LUT R2, R2, 0x400000, RZ, 0xb8, !PT ;  /* 0x0040000002027812 */ /* 0x000fca00078eb8ff */
[----:B------:R3:W-:Y:S02]  /*0ed0*/  STS [UR11+0x8], R2 ;  /* 0x00000802ff007988 */ /* 0x0007e4000800080b */
.L_x_32:
[----:B------:R-:W-:Y:S05]  /*0ee0*/  BSYNC.RELIABLE B1 ;  /* 0x0000000000017941 */ /* 0x000fea0003800100 */
.L_x_29:
[----:B---345:R-:W3:Y:S02]  /*0ef0*/  @!P2 LDS R2, [UR11+0x8] ;  /* 0x0000080bff02a984 */ /* 0x038ee40008000800 */
[----:B---3--:R-:W-:-:S05]  /*0f00*/  @!P2 LOP3.LUT R2, R2, 0x8000, RZ, 0xb8, !PT ;  /* 0x000080000202a812 */ /* 0x008fca00078eb8ff */
[----:B------:R5:W-:Y:S02]  /*0f10*/  @!P2 STS [UR11+0x8], R2 ;  /* 0x00000802ff00a988 */ /* 0x000be4000800080b */
.L_x_33:
[----:B------:R-:W-:Y:S05]  /*0f20*/  BSYNC.RECONVERGENT B2 ;  /* 0x0000000000027941 */ /* 0x000fea0003800200 */
.L_x_28:
[----:B------:R-:W-:Y:S05]  /*0f30*/  WARPSYNC.ALL ;  /* 0x0000000000007948 */ /* 0x000fea0003800000 */
[----:B------:R-:W-:Y:S01]  /*0f40*/  NOP ;  /* 0x0000000000007918 */ /* 0x000fe20000000000 */
[----:B------:R-:W-:-:S04]  /*0f50*/  UIADD3 UR5, UPT, UPT, UR4, 0x80, URZ ;  /* 0x0000008004057890 */ /* 0x000fc8000fffe0ff */
[----:B------:R-:W-:-:S04]  /*0f60*/  UIADD3 UR34, UP0, UPT, UR5, UR12, URZ ;  /* 0x0000000c05227290 */ /* 0x000fc8000ff1e0ff */
[----:B------:R-:W-:Y:S01]  /*0f70*/  ULEA.HI.X.SX32 UR35, UR5, UR13, 0x1, UP0 ;  /* 0x0000000d05237291 */ /* 0x000fe200080f0eff */
[----:B------:R-:W-:Y:S11]  /*0f80*/  @P0 BRA `(.L_x_34) ;  /* 0x0000000000300947 */ /* 0x000ff60003800000 */
[----:B---345:R-:W3:Y:S01]  /*0f90*/  S2R R2, SR_LANEID ;  /* 0x0000000000027919 */ /* 0x038ee20000000000 */
[----:B------:R-:W-:Y:S05]  /*0fa0*/  WARPSYNC.ALL ;  /* 0x0000000000007948 */ /* 0x000fea0003800000 */
[----:B------:R-:W-:Y:S01]  /*0fb0*/  NOP ;  /* 0x0000000000007918 */ /* 0x000fe20000000000 */
[----:B---3--:R-:W-:-:S05]  /*0fc0*/  IMAD.SHL.U32 R6, R2, 0x4, RZ ;  /* 0x0000000402067824 */ /* 0x008fca00078e00ff */
[----:B------:R-:W3:Y:S01]  /*0fd0*/  LDS R7, [R6+UR11] ;  /* 0x0000000b06077984 */ /* 0x000ee20008000800 */
[----:B------:R-:W-:-:S05]  /*0fe0*/  IADD3 R2, P3, PT, R6, UR34, RZ ;  /* 0x0000002206027c10 */ /* 0x000fca000ff7e0ff */
[----:B------:R-:W-:-:S05]  /*0ff0*/  IMAD.X R3, RZ, RZ, UR35, P3 ;  /* 0x00000023ff037e24 */ /* 0x000fca00098e06ff */
[----:B---3--:R3:W4:Y:S01]  /*1000*/  ATOMG.E.EXCH.STRONG.GPU PT, RZ, [R2], R7 ;  /* 0x0000000702ff73a8 */ /* 0x00872200041ee100 */
[----:B------:R-:W-:-:S04]  /*1010*/  DEPBAR {5,4,3,2,1,0} ;  /* 0x0000003f0000791a */ /* 0x000fc80000000000 */
[----:B------:R-:W5:Y:S02]  /*1020*/  CCTL.E.C.LDCU.IV.DEEP [UR34] ;  /* 0x0000000022007540 */ /* 0x000f640009c08000 */
[----:B-----5:R3:W-:Y:S01]  /*1030*/  UTMACCTL.IV [UR34] ;  /* 0x00000000220079b9 */ /* 0x0207e20008000000 */
[----:B------:R-:W-:Y:S01]  /*1040*/  NOP ;  /* 0x0000000000007918 */ /* 0x000fe20000000000 */
.L_x_34:
[----:B------:R-:W-:Y:S05]  /*1050*/  @P0 BRA `(.L_x_35) ;  /* 0x00000000000c0947 */ /* 0x000fea0003800000 */
[----:B------:R0:W-:Y:S01]  /*1060*/  UTMACMDFLUSH ;  /* 0x00000000000079b7 */ /* 0x0001e20000000000 */
[----:B------:R-:W-:Y:S05]  /*1070*/  @P0 BRA `(.L_x_35) ;  /* 0x0000000000040947 */ /* 0x000fea0003800000 */
[----:B------:R-:W-:-:S04]  /*1080*/  DEPBAR.LE SB0, 0x0 ;  /* 0x000080000000791a */ /* 0x000fc80000000000 */
.L_x_35:
[----:B------:R-:W-:Y:S05]  /*1090*/  WARPSYNC.ALL ;  /* 0x0000000000007948 */ /* 0x000fea0003800000 */
[----:B------:R-:W-:Y:S01]  /*10a0*/  NOP ;  /* 0x0000000000007918 */ /* 0x000fe20000000000 */
[----:B----4-:R-:W-:Y:S06]  /*10b0*/  BAR.SYNC.DEFER_BLOCKING 0x0 ;  /* 0x0000000000007b1d */ /* 0x010fec0000010000 */
[----:B------:R-:W-:Y:S02]  /*10c0*/  BSSY.RECONVERGENT B2, `(.L_x_36) ;  /* 0x000000b000027945 */ /* 0x000fe40003800200 */
[----:B------:R-:W-:Y:S06]  /*10d0*/  BAR.SYNC.DEFER_BLOCKING 0x0 ;  /* 0x0000000000007b1d */ /* 0x000fec0000010000 */
[----:B------:R4:W-:Y:S01]  /*10e0*/  @!P0 STS [R11], RZ ;  /* 0x000000ff0b008388 */ /* 0x0009e20000000800 */
[----:B------:R-:W-:Y:S01]  /*10f0*/  NOP ;  /* 0x0000000000007918 */ /* 0x000fe20000000000 */
[----:B------:R-:W-:Y:S05]  /*1100*/  @P2 BRA `(.L_x_37) ;  /* 0x0000000000182947 */ /* 0x000fea0003800000 */
[----:B---3-5:R-:W3:Y:S01]  /*1110*/  LDS R2, [UR11+0x8] ;  /* 0x0000080bff027984 */ /* 0x028ee20008000800 */
[----:B------:R-:W5:Y:S01]  /*1120*/  LDC.64 R6, c[0x0][0x390] ;  /* 0x0000e400ff067b82 */ /* 0x000f620000000a00 */
[----:B------:R-:W-:Y:S02]  /*1130*/  IMAD.MOV.U32 R3, RZ, RZ, 0x70 ;  /* 0x00000070ff037424 */ /* 0x000fe400078e00ff */
[----:B-----5:R5:W-:Y:S03]  /*1140*/  STS.64 [UR11], R6 ;  /* 0x00000006ff007988 */ /* 0x020be60008000a0b */
[----:B---3--:R-:W-:-:S05]  /*1150*/  LOP3.LUT R2, R2, 0x10, R3, 0xd8, !PT ;  /* 0x0000001002027812 */ /* 0x008fca00078ed803 */
[----:B------:R5:W-:Y:S02]  /*1160*/  STS [UR11+0x8], R2 ;  /* 0x00000802ff007988 */ /* 0x000be4000800080b */
.L_x_37:
[----:B---3--:R-:W-:Y:S05]  /*1170*/  BSYNC.RECONVERGENT B2 ;  /* 0x0000000000027941 */ /* 0x008fea0003800200 */
.L_x_36:
[----:B------:R-:W-:Y:S04]  /*1180*/  BSSY.RECONVERGENT B3, `(.L_x_38) ;  /* 0x0000011000037945 */ /* 0x000fe80003800200 */
[----:B------:R-:W-:Y:S04]  /*1190*/  BSSY.RELIABLE B2, `(.L_x_39) ;  /* 0x000000e000027945 */ /* 0x000fe80003800100 */
[----:B------:R-:W-:Y:S05]  /*11a0*/  @P2 BRA `(.L_x_40) ;  /* 0x0000000000242947 */ /* 0x000fea0003800000 */
[----:B-----5:R-:W3:Y:S01]  /*11b0*/  LDS R2, [UR11+0x34] ;  /* 0x0000340bff027984 */ /* 0x020ee20008000800 */
[----:B------:R-:W-:-:S05]  /*11c0*/  IMAD.MOV.U32 R3, RZ, RZ, 0x3f000000 ;  /* 0x3f000000ff037424 */ /* 0x000fca00078e00ff */
[----:B---3--:R-:W-:-:S05]  /*11d0*/  LOP3.LUT R2, R2, 0xff000000, R3, 0xb8, !PT ;  /* 0xff00000002027812 */ /* 0x008fca00078eb803 */
[----:B------:R3:W-:Y:S01]  /*11e0*/  STS [UR11+0x34], R2 ;  /* 0x00003402ff007988 */ /* 0x0007e2000800080b */
[----:B------:R-:W-:Y:S05]  /*11f0*/  @P2 BRA `(.L_x_41) ;  /* 0x00000000001c2947 */ /* 0x000fea0003800000 */
[----:B---3--:R-:W3:Y:S01]  /*1200*/  LDS R2, [UR11+0x38] ;  /* 0x0000380bff027984 */ /* 0x008ee20008000800 */
[----:B------:R-:W-:-:S05]  /*1210*/  IMAD.MOV.U32 R3, RZ, RZ, 0x7f ;  /* 0x0000007fff037424 */ /* 0x000fca00078e00ff */
[----:B---3--:R-:W-:-:S05]  /*1220*/  LOP3.LUT R2, R2, 0xff, R3, 0xb8, !PT ;  /* 0x000000ff02027812 */ /* 0x008fca00078eb803 */
[----:B------:R3:W-:Y:S02]  /*1230*/  STS [UR11+0x38], R2 ;  /* 0x00003802ff007988 */ /* 0x0007e4000800080b */
.L_x_40:
[----:B------:R-:W-:Y:S05]  /*1240*/  @P2 BREAK.RELIABLE B2 ;  /* 0x0000000000022942 */ /* 0x000fea0003800100 */
[----:B------:R-:W-:Y:S05]  /*1250*/  @P2 BRA `(.L_x_42) ;  /* 0x00000000000c2947 */ /* 0x000fea0003800000 */
[----:B------:R2:W-:Y:S02]  /*1260*/  STS [UR11+0x20], R5 ;  /* 0x00002005ff007988 */ /* 0x0005e4000800080b */
.L_x_41:
[----:B------:R-:W-:Y:S05]  /*1270*/  BSYNC.RELIABLE B2 ;  /* 0x0000000000027941 */ /* 0x000fea0003800100 */
.L_x_39:
[----:B------:R2:W-:Y:S02]  /*1280*/  @!P2 STS [UR11+0x24], R4 ;  /* 0x00002404ff00a988 */ /* 0x0005e4000800080b */
.L_x_42:
[----:B------:R-:W-:Y:S05]  /*1290*/  BSYNC.RECONVERGENT B3 ;  /* 0x0000000000037941 */ /* 0x000fea0003800200 */
.L_x_38:
[----:B------:R-:W-:Y:S05]  /*12a0*/  WARPSYNC.ALL ;  /* 0x0000000000007948 */ /* 0x000fea0003800000 */
[----:B------:R-:W-:Y:S01]  /*12b0*/  NOP ;  /* 0x0000000000007918 */ /* 0x000fe20000000000 */
[----:B------:R-:W-:Y:S04]  /*12c0*/  BSSY.RECONVERGENT B3, `(.L_x_43) ;  /* 0x000000e000037945 */ /* 0x000fe80003800200 */
[----:B------:R-:W-:Y:S05]  /*12d0*/  @P2 BRA `(.L_x_44) ;  /* 0x0000000000302947 */ /* 0x000fea0003800000 */
[----:B------:R-:W2:Y:S02]  /*12e0*/  LDS R3, [UR11+0x34] ;  /* 0x0000340bff037984 */ /* 0x000ea40008000800 */
[----:B--2---:R-:W2:Y:S02]  /*12f0*/  LDC.64 R4, c[0x0][0x3b8] ;  /* 0x0000ee00ff047b82 */ /* 0x004ea40000000a00 */
[----:B---3-5:R-:W3:Y:S01]  /*1300*/  LDS R2, [UR11+0x1c] ;  /* 0x00001c0bff027984 */ /* 0x028ee20008000800 */
[C---:B--2---:R-:W-:Y:S01]  /*1310*/  SHF.L.U64.HI R5, R4.reuse, 0x1, R5 ;  /* 0x0000000104057819 */ /* 0x044fe20000010205 */
[----:B------:R-:W-:-:S03]  /*1320*/  IMAD.SHL.U32 R4, R4, 0x2, RZ ;  /* 0x0000000204047824 */ /* 0x000fc600078e00ff */
[--C-:B------:R-:W-:Y:S02]  /*1330*/  SHF.R.U32.HI R7, RZ, 0x4, R5.reuse ;  /* 0x00000004ff077819 */ /* 0x100fe40000011605 */
[----:B------:R-:W-:-:S05]  /*1340*/  SHF.R.U64 R4, R4, 0x4, R5 ;  /* 0x0000000404047819 */ /* 0x000fca0000001205 */
[----:B------:R2:W-:Y:S01]  /*1350*/  STS [UR11+0xc], R4 ;  /* 0x00000c04ff007988 */ /* 0x0005e2000800080b */
[----:B------:R-:W-:Y:S02]  /*1360*/  LOP3.LUT R3, R3, 0x7, RZ, 0xb8, !PT ;  /* 0x0000000703037812 */ /* 0x000fe400078eb8ff */
[----:B---3--:R-:W-:-:S03]  /*1370*/  LOP3.LUT R2, R2, 0xf, R7, 0xb8, !PT ;  /* 0x0000000f02027812 */ /* 0x008fc600078eb807 */
[----:B------:R2:W-:Y:S04]  /*1380*/  STS [UR11+0x34], R3 ;  /* 0x00003403ff007988 */ /* 0x0005e8000800080b */
[----:B------:R2:W-:Y:S02]  /*1390*/  STS [UR11+0x1c], R2 ;  /* 0x00001c02ff007988 */ /* 0x0005e4000800080b */
.L_x_44:
[----:B------:R-:W-:Y:S05]  /*13a0*/  BSYNC.RECONVERGENT B3 ;  /* 0x0000000000037941 */ /* 0x000fea0003800200 */
.L_x_43:
[----:B------:R-:W-:Y:S04]  /*13b0*/  BSSY.RECONVERGENT B4, `(.L_x_45) ;  /* 0x000001a000047945 */ /* 0x000fe80003800200 */
[----:B------:R-:W-:Y:S04]  /*13c0*/  BSSY.RELIABLE B3, `(.L_x_46) ;  /* 0x0000015000037945 */ /* 0x000fe80003800100 */
[----:B------:R-:W-:Y:S05]  /*13d0*/  @P2 BRA `(.L_x_47) ;  /* 0x0000000000202947 */ /* 0x000fea0003800000 */
[----:B--23-5:R-:W2:Y:S02]  /*13e0*/  LDS R2, [UR11+0x34] ;  /* 0x0000340bff027984 */ /* 0x02cea40008000800 */
[----:B--2---:R-:W-:-:S05]  /*13f0*/  LOP3.LUT R2, R2, 0x38, RZ, 0xb8, !PT ;  /* 0x0000003802027812 */ /* 0x004fca00078eb8ff */
[----:B------:R2:W-:Y:S01]  /*1400*/  STS [UR11+0x34], R2 ;  /* 0x00003402ff007988 */ /* 0x0005e2000800080b */
[----:B------:R-:W-:Y:S05]  /*1410*/  @P2 BRA `(.L_x_48) ;  /* 0x0000000000202947 */ /* 0x000fea0003800000 */
[----:B--2---:R-:W2:Y:S01]  /*1420*/  LDS R2, [UR11+0x8] ;  /* 0x0000080bff027984 */ /* 0x004ea20008000800 */
[----:B------:R-:W-:-:S05]  /*1430*/  IMAD.MOV.U32 R3, RZ, RZ, 0x780 ;  /* 0x00000780ff037424 */ /* 0x000fca00078e00ff */
[----:B--2---:R-:W-:-:S05]  /*1440*/  LOP3.LUT R2, R2, 0x300, R3, 0xd8, !PT ;  /* 0x0000030002027812 */ /* 0x004fca00078ed803 */
[----:B------:R2:W-:Y:S02]  /*1450*/  STS [UR11+0x8], R2 ;  /* 0x00000802ff007988 */ /* 0x0005e4000800080b */
.L_x_47:
[----:B------:R-:W-:Y:S05]  /*1460*/  @P2 BRA `(.L_x_49) ;  /* 0x0000000000282947 */ /* 0x000fea0003800000 */
[----:B--23-5:R-:W2:Y:S02]  /*1470*/  LDS R2, [UR11+0x8] ;  /* 0x0000080bff027984 */ /* 0x02cea40008000800 */
[----:B--2---:R-:W-:-:S05]  /*1480*/  LOP3.LUT R2, R2, 0x1800, RZ, 0xb8, !PT ;  /* 0x0000180002027812 */ /* 0x004fca00078eb8ff */
[----:B------:R3:W-:Y:S02]  /*1490*/  STS [UR11+0x8], R2 ;  /* 0x00000802ff007988 */ /* 0x0007e4000800080b */
.L_x_48:
[----:B------:R-:W-:Y:S05]  /*14a0*/  @P2 BREAK.RELIABLE B3 ;  /* 0x0000000000032942 */ /* 0x000fea0003800100 */
[----:B------:R-:W-:Y:S05]  /*14b0*/  @P2 BRA `(.L_x_50) ;  /* 0x0000000000242947 */ /* 0x000fea0003800000 */
[----:B--23--:R-:W2:Y:S01]  /*14c0*/  LDS R2, [UR11+0x8] ;  /* 0x0000080bff027984 */ /* 0x00cea20008000800 */
[----:B------:R-:W-:-:S05]  /*14d0*/  IMAD.MOV.U32 R3, RZ, RZ, 0x6000 ;  /* 0x00006000ff037424 */ /* 0x000fca00078e00ff */
[----:B--2---:R-:W-:-:S04]  /*14e0*/  LOP3.LUT R2, R2, 0x6000, R3, 0xd8, !PT ;  /* 0x0000600002027812 */ /* 0x004fc800078ed803 */
[----:B------:R-:W-:-:S05]  /*14f0*/  LOP3.LUT R2, R2, 0x400000, RZ, 0xb8, !PT ;  /* 0x0040000002027812 */ /* 0x000fca00078eb8ff */
[----:B------:R2:W-:Y:S02]  /*1500*/  STS [UR11+0x8], R2 ;  /* 0x00000802ff007988 */ /* 0x0005e4000800080b */
.L_x_49:
[----:B------:R-:W-:Y:S05]  /*1510*/  BSYNC.RELIABLE B3 ;  /* 0x0000000000037941 */ /* 0x000fea0003800100 */
.L_x_46:
[----:B--23-5:R-:W2:Y:S02]  /*1520*/  @!P2 LDS R2, [UR11+0x8] ;  /* 0x0000080bff02a984 */ /* 0x02cea40008000800 */
[----:B--2---:R-:W-:-:S05]  /*1530*/  @!P2 LOP3.LUT R2, R2, 0x8000, RZ, 0xb8, !PT ;  /* 0x000080000202a812 */ /* 0x004fca00078eb8ff */
[----:B------:R5:W-:Y:S02]  /*1540*/  @!P2 STS [UR11+0x8], R2 ;  /* 0x00000802ff00a988 */ /* 0x000be4000800080b */
.L_x_50:
[----:B------:R-:W-:Y:S05]  /*1550*/  BSYNC.RECONVERGENT B4 ;  /* 0x0000000000047941 */ /* 0x000fea0003800200 */
.L_x_45:
[----:B------:R-:W-:Y:S05]  /*1560*/  WARPSYNC.ALL ;  /* 0x0000000000007948 */ /* 0x000fea0003800000 */
[----:B------:R-:W-:Y:S01]  /*1570*/  NOP ;  /* 0x0000000000007918 */ /* 0x000fe20000000000 */
[----:B------:R-:W-:-:S04]  /*1580*/  UIADD3 UR4, UPT, UPT, UR4, 0x100, URZ ;  /* 0x0000010004047890 */ /* 0x000fc8000fffe0ff */
[----:B------:R-:W-:-:S04]  /*1590*/  UIADD3 UR12, UP0, UPT, UR4, UR12, URZ ;  /* 0x0000000c040c7290 */ /* 0x000fc8000ff1e0ff */
[----:B------:R-:W-:Y:S01]  /*15a0*/  ULEA.HI.X.SX32 UR13, UR4, UR13, 0x1, UP0 ;  /* 0x0000000d040d7291 */ /* 0x000fe200080f0eff */
[----:B------:R-:W-:Y:S11]  /*15b0*/  @P0 BRA `(.L_x_51) ;  /* 0x0000000000300947 */ /* 0x000ff60003800000 */
[----:B--23-5:R-:W2:Y:S01]  /*15c0*/  S2R R2, SR_LANEID ;  /* 0x0000000000027919 */ /* 0x02cea20000000000 */
[----:B------:R-:W-:Y:S05]  /*15d0*/  WARPSYNC.ALL ;  /* 0x0000000000007948 */ /* 0x000fea0003800000 */
[----:B------:R-:W-:Y:S01]  /*15e0*/  NOP ;  /* 0x0000000000007918 */ /* 0x000fe20000000000 */
[----:B--2---:R-:W-:-:S05]  /*15f0*/  IMAD.SHL.U32 R4, R2, 0x4, RZ ;  /* 0x0000000402047824 */ /* 0x004fca00078e00ff */
[----:B------:R-:W2:Y:S01]  /*1600*/  LDS R5, [R4+UR11] ;  /* 0x0000000b04057984 */ /* 0x000ea20008000800 */
[----:B------:R-:W-:-:S05]  /*1610*/  IADD3 R2, P3, PT, R4, UR12, RZ ;  /* 0x0000000c04027c10 */ /* 0x000fca000ff7e0ff */
[----:B------:R-:W-:-:S05]  /*1620*/  IMAD.X R3, RZ, RZ, UR13, P3 ;  /* 0x0000000dff037e24 */ /* 0x000fca00098e06ff */
[----:B--2---:R2:W3:Y:S01]  /*1630*/  ATOMG.E.EXCH.STRONG.GPU PT, RZ, [R2], R5 ;  /* 0x0000000502ff73a8 */ /* 0x0044e200041ee100 */
[----:B------:R-:W-:-:S04]  /*1640*/  DEPBAR {5,4,3,2,1,0} ;  /* 0x0000003f0000791a */ /* 0x000fc80000000000 */
[----:B------:R-:W5:Y:S02]  /*1650*/  CCTL.E.C.LDCU.IV.DEEP [UR12] ;  /* 0x000000000c007540 */ /* 0x000f640009c08000 */
[----:B-----5:R2:W-:Y:S01]  /*1660*/  UTMACCTL.IV [UR12] ;  /* 0x000000000c0079b9 */ /* 0x0205e20008000000 */
[----:B------:R-:W-:Y:S01]  /*1670*/  NOP ;  /* 0x0000000000007918 */ /* 0x000fe20000000000 */
.L_x_51:
[----:B------:R-:W-:Y:S05]  /*1680*/  @P0 BRA `(.L_x_52) ;  /* 0x00000000000c0947 */ /* 0x000fea0003800000 */
[----:B------:R0:W-:Y:S01]  /*1690*/  UTMACMDFLUSH ;  /* 0x00000000000079b7 */ /* 0x0001e20000000000 */
[----:B------:R-:W-:Y:S05]  /*16a0*/  @P0 BRA `(.L_x_52) ;  /* 0x0000000000040947 */ /* 0x000fea0003800000 */
[----:B------:R-:W-:-:S04]  /*16b0*/  DEPBAR.LE SB0, 0x0 ;  /* 0x000080000000791a */ /* 0x000fc80000000000 */
.L_x_52:
[----:B------:R-:W-:Y:S05]  /*16c0*/  WARPSYNC.ALL ;  /* 0x0000000000007948 */ /* 0x000fea0003800000 */
[----:B------:R-:W-:Y:S01]  /*16d0*/  NOP ;  /* 0x0000000000007918 */ /* 0x000fe20000000000 */
[----:B---3--:R-:W-:Y:S01]  /*16e0*/  BAR.SYNC.DEFER_BLOCKING 0x0 ;  /* 0x0000000000007b1d */ /* 0x008fe20000010000 */
[----:B--2--5:R-:W-:Y:S01]  /*16f0*/  SHF.R.U32.HI R2, RZ, 0x5, R0 ;  /* 0x00000005ff027819 */ /* 0x024fe20000011600 */
[----:B------:R-:W-:-:S03]  /*1700*/  USHF.L.U32 UR15, UR15, 0x8, URZ ;  /* 0x000000080f0f7899 */ /* 0x000fc600080006ff */
[----:B------:R-:W-:Y:S01]  /*1710*/  R2UR UR14, R2 ;  /* 0x00000000020e72ca */ /* 0x000fe200000e0000 */
[----:B------:R-:W-:Y:S01]  /*1720*/  VOTEU.ALL UP0, P2 ;  /* 0x0000000000ff7886 */ /* 0x000fe20001000000 */
[----:B------:R-:W-:Y:S01]  /*1730*/  UMOV UR4, 0x1 ;  /* 0x0000000100047882 */ /* 0x000fe20000000000 */
[----:B------:R-:W-:Y:S01]  /*1740*/  VOTEU.ALL UP1, P2 ;  /* 0x0000000000ff7886 */ /* 0x000fe20001020000 */
[----:B------:R-:W-:Y:S02]  /*1750*/  BSSY.RECONVERGENT B4, `(.L_x_53) ;  /* 0x0000018000047945 */ /* 0x000fe40003800200 */
[----:B------:R-:W-:-:S04]  /*1760*/  @!UP0 UIADD3 UR6, UPT, UPT, -UR4, 0x100000, URZ ;  /* 0x0010000004068890 */ /* 0x000fc8000fffe1ff */
[----:B------:R-:W-:Y:S02]  /*1770*/  @!UP0 USHF.L.U32 UR7, UR6, 0xb, URZ ;  /* 0x0000000b06078899 */ /* 0x000fe400080006ff */
[----:B------:R-:W-:Y:S02]  /*1780*/  @!UP0 USHF.L.U32 UR6, UR6, 0x1, URZ ;  /* 0x0000000106068899 */ /* 0x000fe400080006ff */
[----:B------:R-:W-:-:S04]  /*1790*/  @!UP0 UIADD3 UR4, UPT, UPT, -UR4, 0x100000, URZ ;  /* 0x0010000004048890 */ /* 0x000fc8000fffe1ff */
[----:B------:R-:W-:Y:S02]  /*17a0*/  @!UP0 USHF.L.U32 UR5, UR4, 0xb, URZ ;  /* 0x0000000b04058899 */ /* 0x000fe400080006ff */
[----:B------:R-:W-:Y:S01]  /*17b0*/  @!UP0 USHF.L.U32 UR4, UR4, 0x1, URZ ;  /* 0x0000000104048899 */ /* 0x000fe200080006ff */
[----:B------:R-:W-:Y:S01]  /*17c0*/  VOTEU.ALL UP0, P2 ;  /* 0x0000000000ff7886 */ /* 0x000fe20001000000 */
[----:B------:R-:W2:Y:S04]  /*17d0*/  FENCE.VIEW.ASYNC.S ;  /* 0x00000000000073c6 */ /* 0x000ea80000000000 */
[----:B--2---:R2:W3:Y:S06]  /*17e0*/  @!UP0 SYNCS.EXCH.64 URZ, [UR11+0x48000], UR6 ;  /* 0x048000060bff85b2 */ /* 0x0044ec0008000100 */
[----:B------:R2:W3:Y:S02]  /*17f0*/  @!UP1 SYNCS.EXCH.64 URZ, [UR11+0x48020], UR4 ;  /* 0x048020040bff95b2 */ /* 0x0004e40008000100 */
[----:B---3--:R-:W-:Y:S06]  /*1800*/  BAR.SYNC.DEFER_BLOCKING 0x0 ;  /* 0x0000000000007b1d */ /* 0x008fec0000010000 */
[----:B------:R-:W-:Y:S05]  /*1810*/  @P2 BRA `(.L_x_54) ;  /* 0x00000000002c2947 */ /* 0x000fea0003800000 */
[----:B--2---:R-:W-:Y:S02]  /*1820*/  UMOV UR4, 0x1 ;  /* 0x0000000100047882 */ /* 0x004fe40000000000 */
[----:B------:R-:W-:-:S04]  /*1830*/  UIADD3 UR6, UPT, UPT, -UR4, 0x100000, URZ ;  /* 0x0010000004067890 */ /* 0x000fc8000fffe1ff */
[----:B------:R-:W-:Y:S02]  /*1840*/  USHF.L.U32 UR7, UR6, 0xb, URZ ;  /* 0x0000000b06077899 */ /* 0x000fe400080006ff */
[----:B------:R-:W-:Y:S02]  /*1850*/  USHF.L.U32 UR6, UR6, 0x1, URZ ;  /* 0x0000000106067899 */ /* 0x000fe400080006ff */
[----:B------:R-:W-:-:S04]  /*1860*/  UIADD3 UR4, UPT, UPT, -UR4, 0x100000, URZ ;  /* 0x0010000004047890 */ /* 0x000fc8000fffe1ff */
[----:B------:R-:W-:Y:S02]  /*1870*/  USHF.L.U32 UR5, UR4, 0xb, URZ ;  /* 0x0000000b04057899 */ /* 0x000fe400080006ff */
[----:B------:R-:W-:Y:S01]  /*1880*/  USHF.L.U32 UR4, UR4, 0x1, URZ ;  /* 0x0000000104047899 */ /* 0x000fe200080006ff */
[----:B------:R-:W2:Y:S03]  /*1890*/  FENCE.VIEW.ASYNC.S ;  /* 0x00000000000073c6 */ /* 0x000ea60000000000 */
[----:B--2---:R3:W5:Y:S08]  /*18a0*/  SYNCS.EXCH.64 URZ, [UR11+0x48008], UR6 ;  /* 0x048008060bff75b2 */ /* 0x0047700008000100 */
[----:B------:R3:W2:Y:S02]  /*18b0*/  SYNCS.EXCH.64 URZ, [UR11+0x48028], UR4 ;  /* 0x048028040bff75b2 */ /* 0x0006a40008000100 */
[----:B---3--:R-:W-:Y:S01]  /*18c0*/  NOP ;  /* 0x0000000000007918 */ /* 0x008fe20000000000 */
.L_x_54:
[----:B--2---:R-:W-:Y:S05]  /*18d0*/  BSYNC.RECONVERGENT B4 ;  /* 0x0000000000047941 */ /* 0x004fea0003800200 */
.L_x_53:
[----:B-----5:R-:W-:Y:S01]  /*18e0*/  BAR.SYNC.DEFER_BLOCKING 0x0 ;  /* 0x0000000000007b1d */ /* 0x020fe20000010000 */
[----:B------:R-:W-:Y:S01]  /*18f0*/  UIADD3 UR6, UPT, UPT, UR11, 0x48020, URZ ;  /* 0x000480200b067890 */ /* 0x000fe2000fffe0ff */
[----:B------:R-:W-:Y:S01]  /*1900*/  ISETP.GE.AND P0, PT, R13, 0x1, PT ;  /* 0x000000010d00780c */ /* 0x000fe20003f06270 */
[----:B------:R-:W-:-:S03]  /*1910*/  USHF.L.U32 UR7, UR16, 0x7, URZ ;  /* 0x0000000710077899 */ /* 0x000fc600080006ff */
[----:B------:R-:W-:Y:S04]  /*1920*/  BSSY.RECONVERGENT B4, `(.L_x_55) ;  /* 0x000000d000047945 */ /* 0x000fe80003800200 */
[----:B------:R-:W-:Y:S05]  /*1930*/  @P2 BRA `(.L_x_56) ;  /* 0x00000000002c2947 */ /* 0x000fea0003800000 */
[----:B------:R-:W-:Y:S02]  /*1940*/  UMOV UR4, 0x1 ;  /* 0x0000000100047882 */ /* 0x000fe40000000000 */
[----:B------:R-:W-:-:S04]  /*1950*/  UIADD3 UR18, UPT, UPT, -UR4, 0x100000, URZ ;  /* 0x0010000004127890 */ /* 0x000fc8000fffe1ff */
[----:B------:R-:W-:Y:S02]  /*1960*/  USHF.L.U32 UR19, UR18, 0xb, URZ ;  /* 0x0000000b12137899 */ /* 0x000fe400080006ff */
[----:B------:R-:W-:Y:S02]  /*1970*/  USHF.L.U32 UR18, UR18, 0x1, URZ ;  /* 0x0000000112127899 */ /* 0x000fe400080006ff */
[----:B------:R-:W-:-:S04]  /*1980*/  UIADD3 UR4, UPT, UPT, -UR4, 0x100000, URZ ;  /* 0x0010000004047890 */ /* 0x000fc8000fffe1ff */
[----:B------:R-:W-:Y:S02]  /*1990*/  USHF.L.U32 UR5, UR4, 0xb, URZ ;  /* 0x0000000b04057899 */ /* 0x000fe400080006ff */
[----:B------:R-:W-:Y:S01]  /*19a0*/  USHF.L.U32 UR4, UR4, 0x1, URZ ;  /* 0x0000000104047899 */ /* 0x000fe200080006ff */
[----:B------:R-:W2:Y:S03]  /*19b0*/  FENCE.VIEW.ASYNC.S ;  /* 0x00000000000073c6 */ /* 0x000ea60000000000 */
[----:B--2---:R2:W3:Y:S08]  /*19c0*/  SYNCS.EXCH.64 URZ, [UR11+0x48010], UR18 ;  /* 0x048010120bff75b2 */ /* 0x0044f00008000100 */
[----:B------:R2:W5:Y:S01]  /*19d0*/  SYNCS.EXCH.64 URZ, [UR11+0x48030], UR4 ;  /* 0x048030040bff75b2 */ /* 0x0005620008000100 */
[----:B------:R-:W-:Y:S01]  /*19e0*/  NOP ;  /* 0x0000000000007918 */ /* 0x000fe20000000000 */
.L_x_56:
[----:B--2---:R-:W-:Y:S05]  /*19f0*/  BSYNC.RECONVERGENT B4 ;  /* 0x0000000000047941 */ /* 0x004fea0003800200 */
.L_x_55:
[----:B------:R-:W-:Y:S05]  /*1a00*/  @!P0 BRA `(.L_x_57) ;  /* 0x0000000c00408947 */ /* 0x000fea0003800000 */
[----:B---3-5:R-:W-:Y:S01]  /*1a10*/  BAR.SYNC.DEFER_BLOCKING 0x0 ;  /* 0x0000000000007b1d */ /* 0x028fe20000010000 */
[----:B------:R-:W-:Y:S01]  /*1a20*/  ELECT P0, URZ, PT ;  /* 0x0000000000ff782f */ /* 0x000fe20003800000 */
[----:B------:R-:W-:Y:S01]  /*1a30*/  @!P2 IMAD.MOV.U32 R2, RZ, RZ, 0x18000 ;  /* 0x00018000ff02a424 */ /* 0x000fe200078e00ff */
[----:B------:R-:W-:Y:S02]  /*1a40*/  ULOP3.LUT UR4, UR14, 0x1, URZ, 0xc0, !UPT ;  /* 0x000000010e047892 */ /* 0x000fe4000f8ec0ff */
[----:B------:R-:W-:Y:S01]  /*1a50*/  ISETP.LT.U32.AND P0, PT, R10, 0x40, P0 ;  /* 0x000000400a00780c */ /* 0x000fe20000701070 */
[----:B------:R-:W-:Y:S02]  /*1a60*/  UIADD3 UR21, UPT, UPT, UR11, 0x48000, URZ ;  /* 0x000480000b157890 */ /* 0x000fe4000fffe0ff */
[----:B------:R-:W-:Y:S02]  /*1a70*/  ULEA UR5, UR4, UR11, 0xe ;  /* 0x0000000b04057291 */ /* 0x000fe4000f8e70ff */
[----:B------:R-:W-:Y:S01]  /*1a80*/  USHF.L.U32 UR22, UR4, 0x6, URZ ;  /* 0x0000000604167899 */ /* 0x000fe200080006ff */
[----:B------:R-:W-:Y:S01]  /*1a90*/  UMOV UR23, UR7 ;  /* 0x0000000700177c82 */ /* 0x000fe20008000000 */
[----:B------:R-:W-:Y:S01]  /*1aa0*/  ULOP3.LUT UR16, UR14, 0x3, URZ, 0xc0, !UPT ;  /* 0x000000030e107892 */ /* 0x000fe2000f8ec0ff */
[----:B------:R-:W-:Y:S01]  /*1ab0*/  UMOV UR27, URZ ;  /* 0x000000ff001b7c82 */ /* 0x000fe20008000000 */
[----:B------:R-:W-:-:S02]  /*1ac0*/  UMOV UR25, UR21 ;  /* 0x0000001500197c82 */ /* 0x000fc40008000000 */
[----:B------:R-:W-:Y:S02]  /*1ad0*/  ULEA UR24, UR16, UR11, 0xe ;  /* 0x0000000b10187291 */ /* 0x000fe4000f8e70ff */
[----:B------:R-:W-:Y:S01]  /*1ae0*/  VOTEU.ANY UP0, P0 ;  /* 0x0000000000ff7886 */ /* 0x000fe20000000100 */
[----:B------:R-:W-:Y:S01]  /*1af0*/  ULEA UR26, UR16, UR15, 0x6 ;  /* 0x0000000f101a7291 */ /* 0x000fe2000f8e30ff */
[----:B------:R2:W-:Y:S01]  /*1b00*/  @!P2 SYNCS.ARRIVE.TRANS64 RZ, [UR11+0x48000], R2 ;  /* 0x04800002ffffa9a7 */ /* 0x0005e2000800000b */
[----:B------:R-:W-:Y:S02]  /*1b10*/  BAR.SYNC.DEFER_BLOCKING 0x0 ;  /* 0x0000000000007b1d */ /* 0x000fe40000010000 */
[----:B------:R-:W-:-:S04]  /*1b20*/  @UP0 UIADD3 UR20, UPT, UPT, UR5, 0x30000, URZ ;  /* 0x0003000005140890 */ /* 0x000fc8000fffe0ff */
[----:B------:R-:W-:-:S05]  /*1b30*/  VOTEU.ANY UP0, P0 ;  /* 0x0000000000ff7886 */ /* 0x000fca0000000100 */
[----:B------:R2:W-:Y:S01]  /*1b40*/  @UP0 UTMALDG.2D [UR20], [UR8] ;  /* 0x00000014080005b4 */ /* 0x0005e20008008000 */
[----:B------:R-:W-:Y:S01]  /*1b50*/  UISETP.NE.U32.AND UP0, UPT, UR14, URZ, UPT ;  /* 0x000000ff0e00728c */ /* 0x000fe2000bf05070 */
[----:B------:R3:W-:Y:S06]  /*1b60*/  MEMBAR.ALL.CTA ;  /* 0x0000000000007992 */ /* 0x0007ec0000008000 */
[----:B---3--:R-:W3:Y:S02]  /*1b70*/  FENCE.VIEW.ASYNC.S ;  /* 0x00000000000073c6 */ /* 0x008ee40000000000 */
[----:B---3--:R-:W-:Y:S06]  /*1b80*/  BAR.SYNC.DEFER_BLOCKING 0x0 ;  /* 0x0000000000007b1d */ /* 0x008fec0000010000 */
[----:B------:R2:W-:Y:S02]  /*1b90*/  UTMALDG.2D [UR24], [UR34] ;  /* 0x00000018220075b4 */ /* 0x0005e40008008000 */
[----:B------:R-:W-:Y:S06]  /*1ba0*/  BAR.SYNC.DEFER_BLOCKING 0x0 ;  /* 0x0000000000007b1d */ /* 0x000fec0000010000 */
[----:B------:R-:W3:Y:S02]  /*1bb0*/  SYNCS.PHASECHK.TRANS64.TRYWAIT P0, [UR11+0x48000], RZ ;  /* 0x048000ffff0075a7 */ /* 0x000ee4000800110b */
[----:B--23--:R-:W-:Y:S05]  /*1bc0*/  @!P0 BRA `(.L_x_58) ;  /* 0x0000001800bc8947 */ /* 0x00cfea0003800000 */
.L_x_74:
[----:B------:R-:W-:Y:S05]  /*1bd0*/  BRA.U UP0, `(.L_x_59) ;  /* 0x0000000100cc7547 */ /* 0x000fea000b800000 */
[----:B------:R-:W-:Y:S02]  /*1be0*/  USHF.R.U32.HI UR18, URZ, 0x4, UR11 ;  /* 0x00000004ff127899 */ /* 0x000fe4000801160b */
[----:B------:R-:W-:Y:S02]  /*1bf0*/  UIADD3 UR16, UPT, UPT, UR11, 0x30000, URZ ;  /* 0x000300000b107890 */ /* 0x000fe4000fffe0ff */
[----:B------:R-:W-:Y:S02]  /*1c00*/  USGXT.U32 UR18, UR18, 0xe ;  /* 0x0000000e1212789a */ /* 0x000fe40008000000 */
[----:B------:R-:W-:Y:S02]  /*1c10*/  USHF.R.U32.HI UR16, URZ, 0x4, UR16 ;  /* 0x00000004ff107899 */ /* 0x000fe40008011610 */
[----:B------:R-:W-:Y:S02]  /*1c20*/  UIADD3 UR26, UP0, UPT, UR18, 0x4000080, URZ ;  /* 0x04000080121a7890 */ /* 0x000fe4000ff1e0ff */
[----:B------:R-:W-:Y:S01]  /*1c30*/  USGXT.U32 UR16, UR16, 0xe ;  /* 0x0000000e1010789a */ /* 0x000fe20008000000 */
[----:B------:R-:W-:Y:S01]  /*1c40*/  UMOV UR5, URZ ;  /* 0x000000ff00057c82 */ /* 0x000fe20008000000 */
[----:B------:R-:W-:Y:S01]  /*1c50*/  UMOV UR4, URZ ;  /* 0x000000ff00047c82 */ /* 0x000fe20008000000 */
[----:B------:R-:W-:-:S02]  /*1c60*/  UIADD3.X UR27, UPT, UPT, UR5, 0x40004040, URZ, UP0, !UPT ;  /* 0x40004040051b7890 */ /* 0x000fc400087fe4ff */
[----:B------:R-:W-:Y:S02]  /*1c70*/  UIADD3 UR54, UP0, UPT, UR16, 0x2, URZ ;  /* 0x0000000210367890 */ /* 0x000fe4000ff1e0ff */
[----:B------:R-:W-:Y:S02]  /*1c80*/  ULOP3.LUT UR18, UR18, 0x4000000, URZ, 0xfc, !UPT ;  /* 0x0400000012127892 */ /* 0x000fe4000f8efcff */
[----:B------:R-:W-:Y:S02]  /*1c90*/  UIADD3.X UR55, UPT, UPT, UR4, 0x40004040, URZ, UP0, !UPT ;  /* 0x4000404004377890 */ /* 0x000fe400087fe4ff */
[----:B------:R-:W-:Y:S02]  /*1ca0*/  UIADD3.64 UR30, UPT, UPT, UR26, 0x80, URZ ;  /* 0x000000801a1e7897 */ /* 0x000fe4000fffe0ff */
[----:B------:R-:W-:Y:S02]  /*1cb0*/  UIADD3.64 UR4, UPT, UPT, UR54, 0x2, URZ ;  /* 0x0000000236047897 */ /* 0x000fe4000fffe0ff */
[----:B------:R-:W-:-:S02]  /*1cc0*/  UIADD3.64 UR36, UPT, UPT, UR26, 0x100, URZ ;  /* 0x000001001a247897 */ /* 0x000fc4000fffe0ff */
[----:B------:R-:W-:Y:S02]  /*1cd0*/  UIADD3.64 UR32, UPT, UPT, UR54, 0x4, URZ ;  /* 0x0000000436207897 */ /* 0x000fe4000fffe0ff */
[----:B------:R-:W-:Y:S02]  /*1ce0*/  UIADD3.64 UR40, UPT, UPT, UR26, 0x180, URZ ;  /* 0x000001801a287897 */ /* 0x000fe4000fffe0ff */
[----:B------:R-:W-:Y:S02]  /*1cf0*/  UIADD3.64 UR38, UPT, UPT, UR54, 0x3fe, URZ ;  /* 0x000003fe36267897 */ /* 0x000fe4000fffe0ff */
[----:B------:R-:W-:Y:S02]  /*1d00*/  UIADD3.64 UR44, UPT, UPT, UR26, 0x200, URZ ;  /* 0x000002001a2c7897 */ /* 0x000fe4000fffe0ff */
[----:B------:R-:W-:Y:S02]  /*1d10*/  UIADD3.64 UR42, UPT, UPT, UR54, 0x400, URZ ;  /* 0x00000400362a7897 */ /* 0x000fe4000fffe0ff */
[----:B------:R-:W-:-:S02]  /*1d20*/  UIADD3.64 UR48, UPT, UPT, UR26, 0x280, URZ ;  /* 0x000002801a307897 */ /* 0x000fc4000fffe0ff */
[----:B------:R-:W-:Y:S01]  /*1d30*/  UIADD3.64 UR46, UPT, UPT, UR54, 0x402, URZ ;  /* 0x00000402362e7897 */ /* 0x000fe2000fffe0ff */
[----:B------:R-:W-:Y:S01]  /*1d40*/  UMOV UR20, 0x0 ;  /* 0x0000000000147882 */ /* 0x000fe20000000000 */
[----:B------:R-:W-:Y:S01]  /*1d50*/  UMOV UR21, 0x8410010 ;  /* 0x0841001000157882 */ /* 0x000fe20000000000 */
[----:B------:R-:W-:Y:S01]  /*1d60*/  UIADD3.64 UR52, UPT, UPT, UR26, 0x300, URZ ;  /* 0x000003001a347897 */ /* 0x000fe2000fffe0ff */
[----:B------:R-:W-:Y:S01]  /*1d70*/  UMOV UR17, 0x40004040 ;  /* 0x4000404000117882 */ /* 0x000fe20000000000 */
[----:B------:R-:W-:Y:S01]  /*1d80*/  UIADD3.64 UR50, UPT, UPT, UR54, 0x404, URZ ;  /* 0x0000040436327897 */ /* 0x000fe2000fffe0ff */
[----:B------:R-:W-:Y:S01]  /*1d90*/  UMOV UR19, 0x40004040 ;  /* 0x4000404000137882 */ /* 0x000fe20000000000 */
[----:B------:R-:W-:Y:S01]  /*1da0*/  UMOV UR22, 0x0 ;  /* 0x0000000000167882 */ /* 0x000fe20000000000 */
[----:B------:R-:W-:Y:S01]  /*1db0*/  UMOV UR23, 0x8410010 ;  /* 0x0841001000177882 */ /* 0x000fe20000000000 */
[----:B------:R-:W-:Y:S01]  /*1dc0*/  UMOV UR24, 0x0 ;  /* 0x0000000000187882 */ /* 0x000fe20000000000 */
[----:B------:R-:W-:Y:S01]  /*1dd0*/  UMOV UR25, 0x8410010 ;  /* 0x0841001000197882 */ /* 0x000fe20000000000 */
[----:B------:R2:W-:Y:S01]  /*1de0*/  UTCHMMA gdesc[UR16], gdesc[UR18], tmem[UR10], tmem[UR20], idesc[UR21], !UPT ;  /* 0x00ff1412100075ea */ /* 0x0005e2000f80000a */
[----:B------:R-:W-:Y:S01]  /*1df0*/  UMOV UR28, 0x0 ;  /* 0x00000000001c7882 */ /* 0x000fe20000000000 */
[----:B------:R-:W-:Y:S01]  /*1e00*/  UMOV UR29, 0x8410010 ;  /* 0x08410010001d7882 */ /* 0x000fe20000000000 */
[----:B------:R2:W-:Y:S01]  /*1e10*/  UTCHMMA gdesc[UR54], gdesc[UR26], tmem[UR10], tmem[UR22], idesc[UR23], UPT ;  /* 0x00ff161a360075ea */ /* 0x0005e2000b80000a */
        /* <DEDUP_REMOVED lines=12> */
[----:B------:R2:W-:Y:S01]  /*1ee0*/  UTCHMMA gdesc[UR46], gdesc[UR48], tmem[UR10], tmem[UR60], idesc[UR61], UPT ;  /* 0x00ff3c302e0075ea */ /* 0x0005e2000b80000a */
[----:B------:R2:W-:Y:S01]  /*1ef0*/  UTCHMMA gdesc[UR50], gdesc[UR52], tmem[UR10], tmem[UR62], idesc[UR63], UPT ;  /* 0x00ff3e34320075ea */ /* 0x0005e2000b80000a */
[----:B------:R-:W-:Y:S01]  /*1f00*/  NOP ;  /* 0x0000000000007918 */ /* 0x000fe20000000000 */
.L_x_59:
[----:B------:R-:W-:Y:S01]  /*1f10*/  ELECT P0, URZ, PT ;  /* 0x0000000000ff782f */ /* 0x000fe20003800000 */
[----:B--2---:R-:W-:Y:S01]  /*1f20*/  UMOV UR4, UR6 ;  /* 0x0000000600047c82 */ /* 0x004fe20008000000 */
[----:B------:R-:W-:Y:S02]  /*1f30*/  UMOV UR5, URZ ;  /* 0x000000ff00057c82 */ /* 0x000fe40008000000 */
[----:B------:R-:W-:-:S13]  /*1f40*/  ISETP.LT.U32.AND P0, PT, R10, 0x20, P0 ;  /* 0x000000200a00780c */ /* 0x000fda0000701070 */
[----:B------:R-:W-:Y:S01]  /*1f50*/  VOTEU.ANY UP0, P0 ;  /* 0x0000000000ff7886 */ /* 0x000fe20000000100 */
[----:B------:R-:W-:Y:S01]  /*1f60*/  VOTEU.ANY UP1, P0 ;  /* 0x0000000000ff7886 */ /* 0x000fe20000020100 */
[----:B------:R-:W-:-:S03]  /*1f70*/  ISETP.GE.U32.AND P0, PT, R13, 0x81, PT ;  /* 0x000000810d00780c */ /* 0x000fc60003f06070 */
[----:B------:R-:W-:Y:S02]  /*1f80*/  @UP0 UMOV UR4, UR4 ;  /* 0x0000000400040c82 */ /* 0x000fe40008000000 */
[----:B------:R2:W-:Y:S01]  /*1f90*/  @UP1 UTCBAR [UR4], URZ ;  /* 0x000000ff040013e9 */ /* 0x0005e200080000ff */
[----:B------:R-:W-:Y:S06]  /*1fa0*/  BAR.SYNC.DEFER_BLOCKING 0x0 ;  /* 0x0000000000007b1d */ /* 0x000fec0000010000 */
[----:B------:R-:W3:Y:S02]  /*1fb0*/  SYNCS.PHASECHK.TRANS64.TRYWAIT P3, [UR11+0x48020], RZ ;  /* 0x048020ffff0075a7 */ /* 0x000ee4000806110b */
[----:B--23--:R-:W-:Y:S05]  /*1fc0*/  @!P3 BRA `(.L_x_60) ;  /* 0x0000001400c8b947 */ /* 0x00cfea0003800000 */
.L_x_75:
[----:B------:R-:W-:Y:S01]  /*1fd0*/  IMAD.MOV.U32 R2, RZ, RZ, RZ ;  /* 0x000000ffff027224 */ /* 0x000fe200078e00ff */
[----:B------:R-:W-:Y:S06]  /*1fe0*/  @!P0 BRA `(.L_x_57) ;  /* 0x0000000400c88947 */ /* 0x000fec0003800000 */
[----:B------:R-:W2:Y:S01]  /*1ff0*/  LDCU UR36, c[0x0][0x3a0] ;  /* 0x00007400ff2477ac */ /* 0x000ea20008000800 */
[----:B------:R-:W-:Y:S01]  /*2000*/  UMOV UR16, 0x1 ;  /* 0x0000000100107882 */ /* 0x000fe20000000000 */
[----:B------:R-:W-:-:S05]  /*2010*/  UMOV UR31, 0x80 ;  /* 0x00000080001f7882 */ /* 0x000fca0000000000 */
.L_x_64:
[----:B------:R-:W-:Y:S01]  /*2020*/  BAR.SYNC.DEFER_BLOCKING 0x0 ;  /* 0x0000000000007b1d */ /* 0x000fe20000010000 */
[----:B------:R-:W-:Y:S01]  /*2030*/  ULEA UR37, UR16, UR11, 0x3 ;  /* 0x0000000b10257291 */ /* 0x000fe2000f8e18ff */
[----:B------:R-:W-:Y:S01]  /*2040*/  @!P2 IMAD.MOV.U32 R3, RZ, RZ, 0x18000 ;  /* 0x00018000ff03a424 */ /* 0x000fe200078e00ff */
[----:B------:R-:W-:Y:S01]  /*2050*/  ELECT P0, URZ, PT ;  /* 0x0000000000ff782f */ /* 0x000fe20003800000 */
[----:B------:R-:W-:-:S03]  /*2060*/  ULEA UR4, UR16, UR11, 0xf ;  /* 0x0000000b10047291 */ /* 0x000fc6000f8e78ff */
[----:B------:R-:W-:Y:S01]  /*2070*/  ISETP.LT.U32.AND P0, PT, R10, 0x40, P0 ;  /* 0x000000400a00780c */ /* 0x000fe20000701070 */
[----:B------:R-:W-:Y:S02]  /*2080*/  ULOP3.LUT UR19, UR14, 0x1, URZ, 0xc0, !UPT ;  /* 0x000000010e137892 */ /* 0x000fe4000f8ec0ff */
[----:B------:R-:W-:Y:S02]  /*2090*/  UIADD3 UR17, UPT, UPT, UR4, 0x30000, URZ ;  /* 0x0003000004117890 */ /* 0x000fe4000fffe0ff */
[----:B------:R-:W-:Y:S02]  /*20a0*/  ULEA UR6, UR19, UR31, 0x6 ;  /* 0x0000001f13067291 */ /* 0x000fe4000f8e30ff */
[----:B------:R-:W-:Y:S02]  /*20b0*/  UIADD3 UR5, UPT, UPT, UR37, 0x48000, URZ ;  /* 0x0004800025057890 */ /* 0x000fe4000fffe0ff */
[----:B------:R-:W-:Y:S02]  /*20c0*/  ULEA UR4, UR19, UR17, 0xe ;  /* 0x0000001113047291 */ /* 0x000fe4000f8e70ff */
[----:B------:R-:W-:-:S02]  /*20d0*/  ULEA UR18, UR16, UR11, 0x10 ;  /* 0x0000000b10127291 */ /* 0x000fc4000f8e80ff */
[----:B------:R-:W-:Y:S01]  /*20e0*/  VOTEU.ANY UP0, P0 ;  /* 0x0000000000ff7886 */ /* 0x000fe20000000100 */
[----:B------:R-:W-:Y:S01]  /*20f0*/  ULOP3.LUT UR30, UR14, 0x3, URZ, 0xc0, !UPT ;  /* 0x000000030e1e7892 */ /* 0x000fe2000f8ec0ff */
[----:B------:R-:W-:Y:S01]  /*2100*/  UMOV UR29, UR5 ;  /* 0x00000005001d7c82 */ /* 0x000fe20008000000 */
[----:B------:R3:W-:Y:S01]  /*2110*/  @!P2 SYNCS.ARRIVE.TRANS64 RZ, [UR37+0x48000], R3 ;  /* 0x04800003ffffa9a7 */ /* 0x0007e20008000025 */
[----:B------:R-:W-:Y:S01]  /*2120*/  BAR.SYNC.DEFER_BLOCKING 0x0 ;  /* 0x0000000000007b1d */ /* 0x000fe20000010000 */
[----:B------:R-:W-:Y:S02]  /*2130*/  ULEA UR28, UR30, UR18, 0xe ;  /* 0x000000121e1c7291 */ /* 0x000fe4000f8e70ff */
[----:B------:R-:W-:Y:S01]  /*2140*/  ULEA UR30, UR30, UR15, 0x6 ;  /* 0x0000000f1e1e7291 */ /* 0x000fe2000f8e30ff */
[----:B---3--:R-:W-:Y:S02]  /*2150*/  IMAD.U32 R3, R2, -0x80000000, RZ ;  /* 0x8000000002037824 */ /* 0x008fe400078e00ff */
[----:B------:R3:W-:Y:S01]  /*2160*/  @UP0 UTMALDG.2D [UR4], [UR8] ;  /* 0x00000004080005b4 */ /* 0x0007e20008008000 */
[----:B------:R-:W-:Y:S01]  /*2170*/  UISETP.NE.U32.AND UP0, UPT, UR14, URZ, UPT ;  /* 0x000000ff0e00728c */ /* 0x000fe2000bf05070 */
[----:B------:R5:W-:Y:S06]  /*2180*/  MEMBAR.ALL.CTA ;  /* 0x0000000000007992 */ /* 0x000bec0000008000 */
[----:B-----5:R-:W5:Y:S02]  /*2190*/  FENCE.VIEW.ASYNC.S ;  /* 0x00000000000073c6 */ /* 0x020f640000000000 */
[----:B-----5:R-:W-:Y:S06]  /*21a0*/  BAR.SYNC.DEFER_BLOCKING 0x0 ;  /* 0x0000000000007b1d */ /* 0x020fec0000010000 */
[----:B------:R3:W-:Y:S02]  /*21b0*/  UTMALDG.2D [UR28], [UR34] ;  /* 0x0000001c220075b4 */ /* 0x0007e40008008000 */
[----:B------:R-:W-:Y:S06]  /*21c0*/  BAR.SYNC.DEFER_BLOCKING 0x0 ;  /* 0x0000000000007b1d */ /* 0x000fec0000010000 */
[----:B------:R-:W5:Y:S02]  /*21d0*/  SYNCS.PHASECHK.TRANS64.TRYWAIT P0, [UR37+0x48000], R3 ;  /* 0x04800003ff0075a7 */ /* 0x000f640008001125 */
[----:B---3-5:R-:W-:Y:S05]  /*21e0*/  @!P0 BRA `(.L_x_61) ;  /* 0x00000014004c8947 */ /* 0x028fea0003800000 */
.L_x_76:
[----:B------:R-:W-:Y:S05]  /*21f0*/  BRA.U UP0, `(.L_x_62) ;  /* 0x0000000100f87547 */ /* 0x000fea000b800000 */
[----:B------:R-:W-:Y:S02]  /*2200*/  USHF.R.U32.HI UR17, URZ, 0x4, UR17 ;  /* 0x00000004ff117899 */ /* 0x000fe40008011611 */
[----:B------:R-:W-:Y:S02]  /*2210*/  USHF.R.U32.HI UR6, URZ, 0x4, UR18 ;  /* 0x00000004ff067899 */ /* 0x000fe40008011612 */
[----:B------:R-:W-:Y:S02]  /*2220*/  USGXT.U32 UR22, UR17, 0xe ;  /* 0x0000000e1116789a */ /* 0x000fe40008000000 */
[----:B------:R-:W-:Y:S02]  /*2230*/  USGXT.U32 UR6, UR6, 0xe ;  /* 0x0000000e0606789a */ /* 0x000fe40008000000 */
[----:B------:R-:W-:Y:S02]  /*2240*/  UIADD3 UR26, UP0, UPT, UR22, 0x2, URZ ;  /* 0x00000002161a7890 */ /* 0x000fe4000ff1e0ff */
[----:B------:R-:W-:Y:S01]  /*2250*/  UIADD3 UR24, UP1, UPT, UR6, 0x4000080, URZ ;  /* 0x0400008006187890 */ /* 0x000fe2000ff3e0ff */
[----:B------:R-:W-:Y:S01]  /*2260*/  UMOV UR4, URZ ;  /* 0x000000ff00047c82 */ /* 0x000fe20008000000 */
[----:B------:R-:W-:Y:S01]  /*2270*/  UMOV UR5, URZ ;  /* 0x000000ff00057c82 */ /* 0x000fe20008000000 */
[----:B------:R-:W-:-:S02]  /*2280*/  UIADD3.X UR27, UPT, UPT, UR4, 0x40004040, URZ, UP0, !UPT ;  /* 0x40004040041b7890 */ /* 0x000fc400087fe4ff */
[----:B------:R-:W-:Y:S02]  /*2290*/  UIADD3 UR50, UP3, UPT, UR26, 0x2, URZ ;  /* 0x000000021a327890 */ /* 0x000fe4000ff7e0ff */
[----:B------:R-:W-:Y:S02]  /*22a0*/  UIADD3.X UR25, UPT, UPT, UR5, 0x40004040, URZ, UP1, !UPT ;  /* 0x4000404005197890 */ /* 0x000fe40008ffe4ff */
[----:B------:R-:W-:Y:S02]  /*22b0*/  UIADD3 UR52, UP2, UPT, UR24, 0x80, URZ ;  /* 0x0000008018347890 */ /* 0x000fe4000ff5e0ff */
[----:B------:R-:W-:Y:S02]  /*22c0*/  UIADD3 UR54, UP6, UPT, UR26, 0x4, URZ ;  /* 0x000000041a367890 */ /* 0x000fe4000ffde0ff */
[----:B------:R-:W-:Y:S02]  /*22d0*/  UIADD3 UR56, UP5, UPT, UR24, 0x100, URZ ;  /* 0x0000010018387890 */ /* 0x000fe4000ffbe0ff */
[----:B------:R-:W-:-:S02]  /*22e0*/  UIADD3 UR58, UP1, UPT, UR26, 0x3fe, URZ ;  /* 0x000003fe1a3a7890 */ /* 0x000fc4000ff3e0ff */
[----:B------:R-:W-:Y:S02]  /*22f0*/  ULOP3.LUT UR4, UR6, 0x4000000, URZ, 0xfc, !UPT ;  /* 0x0400000006047892 */ /* 0x000fe4000f8efcff */
[----:B------:R-:W-:Y:S02]  /*2300*/  UIADD3 UR60, UP0, UPT, UR24, 0x180, URZ ;  /* 0x00000180183c7890 */ /* 0x000fe4000ff1e0ff */
[----:B------:R-:W-:Y:S02]  /*2310*/  UIADD3.X UR51, UPT, UPT, UR27, URZ, URZ, UP3, !UPT ;  /* 0x000000ff1b337290 */ /* 0x000fe40009ffe4ff */
[----:B------:R-:W-:Y:S02]  /*2320*/  UIADD3 UR62, UP4, UPT, UR26, 0x400, URZ ;  /* 0x000004001a3e7890 */ /* 0x000fe4000ff9e0ff */
[----:B------:R-:W-:Y:S02]  /*2330*/  UIADD3 UR64, UP3, UPT, UR24, 0x200, URZ ;  /* 0x0000020018407890 */ /* 0x000fe4000ff7e0ff */
[----:B------:R-:W-:-:S02]  /*2340*/  UIADD3.X UR53, UPT, UPT, UR25, URZ, URZ, UP2, !UPT ;  /* 0x000000ff19357290 */ /* 0x000fc400097fe4ff */
[----:B------:R-:W-:Y:S02]  /*2350*/  UIADD3.X UR55, UPT, UPT, UR27, URZ, URZ, UP6, !UPT ;  /* 0x000000ff1b377290 */ /* 0x000fe4000b7fe4ff */
[----:B------:R-:W-:Y:S02]  /*2360*/  UIADD3 UR66, UP2, UPT, UR26, 0x402, URZ ;  /* 0x000004021a427890 */ /* 0x000fe4000ff5e0ff */
[----:B------:R-:W-:Y:S02]  /*2370*/  UIADD3 UR68, UP6, UPT, UR24, 0x280, URZ ;  /* 0x0000028018447890 */ /* 0x000fe4000ffde0ff */
[----:B------:R-:W-:Y:S02]  /*2380*/  UIADD3.X UR57, UPT, UPT, UR25, URZ, URZ, UP5, !UPT ;  /* 0x000000ff19397290 */ /* 0x000fe4000affe4ff */
[----:B------:R-:W-:Y:S02]  /*2390*/  UIADD3.X UR59, UPT, UPT, UR27, URZ, URZ, UP1, !UPT ;  /* 0x000000ff1b3b7290 */ /* 0x000fe40008ffe4ff */
[----:B------:R-:W-:-:S02]  /*23a0*/  UIADD3 UR28, UP5, UPT, UR26, 0x404, URZ ;  /* 0x000004041a1c7890 */ /* 0x000fc4000ffbe0ff */
[----:B------:R-:W-:Y:S02]  /*23b0*/  UIADD3 UR32, UP1, UPT, UR24, 0x300, URZ ;  /* 0x0000030018207890 */ /* 0x000fe4000ff3e0ff */
[----:B------:R-:W-:Y:S02]  /*23c0*/  UIADD3.X UR61, UPT, UPT, UR25, URZ, URZ, UP0, !UPT ;  /* 0x000000ff193d7290 */ /* 0x000fe400087fe4ff */
[----:B------:R-:W-:Y:S02]  /*23d0*/  UIADD3.X UR63, UPT, UPT, UR27, URZ, URZ, UP4, !UPT ;  /* 0x000000ff1b3f7290 */ /* 0x000fe4000a7fe4ff */
[----:B------:R-:W-:Y:S02]  /*23e0*/  UIADD3.X UR65, UPT, UPT, UR25, URZ, URZ, UP3, !UPT ;  /* 0x000000ff19417290 */ /* 0x000fe40009ffe4ff */
[----:B------:R-:W-:Y:S02]  /*23f0*/  UIADD3.X UR67, UPT, UPT, UR27, URZ, URZ, UP2, !UPT ;  /* 0x000000ff1b437290 */ /* 0x000fe400097fe4ff */
[----:B------:R-:W-:Y:S01]  /*2400*/  UIADD3.X UR69, UPT, UPT, UR25, URZ, URZ, UP6, !UPT ;  /* 0x000000ff19457290 */ /* 0x000fe2000b7fe4ff */
[----:B------:R-:W-:Y:S01]  /*2410*/  UMOV UR20, 0x0 ;  /* 0x0000000000147882 */ /* 0x000fe20000000000 */
[----:B------:R-:W-:Y:S01]  /*2420*/  UMOV UR21, 0x8410010 ;  /* 0x0841001000157882 */ /* 0x000fe20000000000 */
[----:B------:R-:W-:Y:S01]  /*2430*/  UMOV UR23, 0x40004040 ;  /* 0x4000404000177882 */ /* 0x000fe20000000000 */
[----:B------:R-:W-:Y:S01]  /*2440*/  UMOV UR5, 0x40004040 ;  /* 0x4000404000057882 */ /* 0x000fe20000000000 */
[----:B------:R-:W-:Y:S01]  /*2450*/  UIADD3.X UR29, UPT, UPT, UR27, URZ, URZ, UP5, !UPT ;  /* 0x000000ff1b1d7290 */ /* 0x000fe2000affe4ff */
[----:B------:R3:W-:Y:S01]  /*2460*/  UTCHMMA gdesc[UR22], gdesc[UR4], tmem[UR10], tmem[UR20], idesc[UR21], UPT ;  /* 0x00ff1404160075ea */ /* 0x0007e2000b80000a */
[----:B------:R-:W-:Y:S01]  /*2470*/  UIADD3.X UR33, UPT, UPT, UR25, URZ, URZ, UP1, !UPT ;  /* 0x000000ff19217290 */ /* 0x000fe20008ffe4ff */
[----:B------:R-:W-:Y:S01]  /*2480*/  UMOV UR18, 0x0 ;  /* 0x0000000000127882 */ /* 0x000fe20000000000 */
[----:B------:R-:W-:Y:S01]  /*2490*/  UMOV UR19, 0x8410010 ;  /* 0x0841001000137882 */ /* 0x000fe20000000000 */
[----:B------:R-:W-:Y:S01]  /*24a0*/  UMOV UR44, 0x0 ;  /* 0x00000000002c7882 */ /* 0x000fe20000000000 */
[----:B------:R-:W-:Y:S01]  /*24b0*/  UMOV UR45, 0x8410010 ;  /* 0x08410010002d7882 */ /* 0x000fe20000000000 */
        /* <DEDUP_REMOVED lines=18> */
.L_x_62:
[----:B------:R-:W-:Y:S01]  /*25e0*/  ELECT P0, URZ, PT ;  /* 0x0000000000ff782f */ /* 0x000fe20003800000 */
[----:B---3--:R-:W-:-:S03]  /*25f0*/  UIADD3 UR4, UPT, UPT, UR37, 0x48020, URZ ;  /* 0x0004802025047890 */ /* 0x008fc6000fffe0ff */
[----:B------:R-:W-:Y:S01]  /*2600*/  ISETP.LT.U32.AND P0, PT, R10, 0x20, P0 ;  /* 0x000000200a00780c */ /* 0x000fe20000701070 */
[----:B------:R-:W-:-:S12]  /*2610*/  UMOV UR5, URZ ;  /* 0x000000ff00057c82 */ /* 0x000fd80008000000 */
[----:B------:R-:W-:Y:S01]  /*2620*/  VOTEU.ANY UP0, P0 ;  /* 0x0000000000ff7886 */ /* 0x000fe20000000100 */
[----:B------:R-:W-:-:S04]  /*2630*/  VOTEU.ANY UP1, P0 ;  /* 0x0000000000ff7886 */ /* 0x000fc80000020100 */
[----:B------:R-:W-:Y:S02]  /*2640*/  @UP0 UMOV UR4, UR4 ;  /* 0x0000000400040c82 */ /* 0x000fe40008000000 */
[----:B------:R3:W-:Y:S01]  /*2650*/  @UP1 UTCBAR [UR4], URZ ;  /* 0x000000ff040013e9 */ /* 0x0007e200080000ff */
[----:B------:R-:W-:Y:S06]  /*2660*/  BAR.SYNC.DEFER_BLOCKING 0x0 ;  /* 0x0000000000007b1d */ /* 0x000fec0000010000 */
[----:B------:R-:W5:Y:S02]  /*2670*/  SYNCS.PHASECHK.TRANS64.TRYWAIT P0, [UR37+0x48020], R3 ;  /* 0x04802003ff0075a7 */ /* 0x000f640008001125 */
[----:B---3-5:R-:W-:Y:S05]  /*2680*/  @!P0 BRA `(.L_x_63) ;  /* 0x0000001000308947 */ /* 0x028fea0003800000 */
.L_x_77:
[----:B------:R-:W-:Y:S02]  /*2690*/  UIADD3 UR16, UPT, UPT, UR16, 0x1, URZ ;  /* 0x0000000110107890 */ /* 0x000fe4000fffe0ff */
[----:B------:R-:W-:Y:S02]  /*26a0*/  UIADD3 UR31, UPT, UPT, UR31, 0x80, URZ ;  /* 0x000000801f1f7890 */ /* 0x000fe4000fffe0ff */
[----:B------:R-:W-:-:S04]  /*26b0*/  UISETP.NE.U32.AND UP0, UPT, UR16, 0x3, UPT ;  /* 0x000000031000788c */ /* 0x000fc8000bf05070 */
[----:B------:R-:W-:Y:S02]  /*26c0*/  USEL UR16, UR16, URZ, UP0 ;  /* 0x000000ff10107287 */ /* 0x000fe40008000000 */
[----:B------:R-:W-:Y:S02]  /*26d0*/  USEL UR4, URZ, 0x1, UP0 ;  /* 0x00000001ff047887 */ /* 0x000fe40008000000 */
[----:B--2---:R-:W-:-:S04]  /*26e0*/  UISETP.GE.AND UP0, UPT, UR31, UR36, UPT ;  /* 0x000000241f00728c */ /* 0x004fc8000bf06270 */
[----:B------:R-:W-:-:S05]  /*26f0*/  LOP3.LUT R2, R2, UR4, RZ, 0x3c, !PT ;  /* 0x0000000402027c12 */ /* 0x000fca000f8e3cff */
[----:B------:R-:W-:Y:S05]  /*2700*/  BRA.U !UP0, `(.L_x_64) ;  /* 0xfffffff908447547 */ /* 0x000fea000b83ffff */
.L_x_57:
[----:B---3-5:R-:W-:Y:S06]  /*2710*/  BAR.SYNC.DEFER_BLOCKING 0x0 ;  /* 0x0000000000007b1d */ /* 0x028fec0000010000 */
[----:B------:R-:W-:Y:S04]  /*2720*/  BSSY.RECONVERGENT B4, `(.L_x_65) ;  /* 0x0000004000047945 */ /* 0x000fe80003800200 */
[----:B------:R-:W-:Y:S05]  /*2730*/  @P2 BRA `(.L_x_66) ;  /* 0x0000000000082947 */ /* 0x000fea0003800000 */
[----:B------:R-:W2:Y:S02]  /*2740*/  SYNCS.CCTL.IV [UR11+0x48000] ;  /* 0x04800000ff0079b1 */ /* 0x000ea4000800000b */
[----:B--2---:R-:W2:Y:S02]  /*2750*/  SYNCS.CCTL.IV [UR11+0x48020] ;  /* 0x04802000ff0079b1 */ /* 0x004ea4000800000b */
.L_x_66:
[----:B------:R-:W-:Y:S05]  /*2760*/  BSYNC.RECONVERGENT B4 ;  /* 0x0000000000047941 */ /* 0x000fea0003800200 */
.L_x_65:
[----:B--2---:R-:W-:Y:S06]  /*2770*/  BAR.SYNC.DEFER_BLOCKING 0x0 ;  /* 0x0000000000007b1d */ /* 0x004fec0000010000 */
[----:B------:R-:W-:Y:S04]  /*2780*/  BSSY.RECONVERGENT B4, `(.L_x_67) ;  /* 0x0000004000047945 */ /* 0x000fe80003800200 */
[----:B------:R-:W-:Y:S05]  /*2790*/  @P2 BRA `(.L_x_68) ;  /* 0x0000000000082947 */ /* 0x000fea0003800000 */
[----:B------:R-:W2:Y:S02]  /*27a0*/  SYNCS.CCTL.IV [UR11+0x48008] ;  /* 0x04800800ff0079b1 */ /* 0x000ea4000800000b */
[----:B--2---:R-:W2:Y:S02]  /*27b0*/  SYNCS.CCTL.IV [UR11+0x48028] ;  /* 0x04802800ff0079b1 */ /* 0x004ea4000800000b */
.L_x_68:
[----:B------:R-:W-:Y:S05]  /*27c0*/  BSYNC.RECONVERGENT B4 ;  /* 0x0000000000047941 */ /* 0x000fea0003800200 */
.L_x_67:
[----:B--2---:R-:W-:Y:S06]  /*27d0*/  BAR.SYNC.DEFER_BLOCKING 0x0 ;  /* 0x0000000000007b1d */ /* 0x004fec0000010000 */
[----:B------:R-:W-:Y:S04]  /*27e0*/  BSSY.RECONVERGENT B4, `(.L_x_69) ;  /* 0x0000004000047945 */ /* 0x000fe80003800200 */
[----:B------:R-:W-:Y:S05]  /*27f0*/  @P2 BRA `(.L_x_70) ;  /* 0x0000000000082947 */ /* 0x000fea0003800000 */
[----:B------:R-:W2:Y:S02]  /*2800*/  SYNCS.CCTL.IV [UR11+0x48010] ;  /* 0x04801000ff0079b1 */ /* 0x000ea4000800000b */
[----:B--2---:R-:W2:Y:S02]  /*2810*/  SYNCS.CCTL.IV [UR11+0x48030] ;  /* 0x04803000ff0079b1 */ /* 0x004ea4000800000b */
.L_x_70:
[----:B------:R-:W-:Y:S05]  /*2820*/  BSYNC.RECONVERGENT B4 ;  /* 0x0000000000047941 */ /* 0x000fea0003800200 */
.L_x_69:
[----:B------:R-:W-:Y:S01]  /*2830*/  ULOP3.LUT UR14, UR14, 0x3, URZ, 0xc0, !UPT ;  /* 0x000000030e0e7892 */ /* 0x000fe2000f8ec0ff */
[C---:B------:R-:W-:Y:S01]  /*2840*/  IMAD.SHL.U32 R2, R0.reuse, 0x80, RZ ;  /* 0x0000008000027824 */ /* 0x040fe200078e00ff */
[----:B------:R-:W-:Y:S01]  /*2850*/  UMOV UR6, UR7 ;  /* 0x0000000700067c82 */ /* 0x000fe20008000000 */
[----:B------:R-:W-:Y:S01]  /*2860*/  IMAD.SHL.U32 R3, R0, 0x10, RZ ;  /* 0x0000001000037824 */ /* 0x000fe200078e00ff */
[----:B------:R-:W-:Y:S02]  /*2870*/  ULEA UR4, UR14, UR10, 0x15 ;  /* 0x0000000a0e047291 */ /* 0x000fe4000f8ea8ff */
[----:B------:R-:W-:Y:S01]  /*2880*/  LOP3.LUT R0, R2, 0x3f80, RZ, 0xc0, !PT ;  /* 0x00003f8002007812 */ /* 0x000fe200078ec0ff */
[----:B------:R-:W-:Y:S01]  /*2890*/  ULEA UR5, UR14, UR15, 0x6 ;  /* 0x0000000f0e057291 */ /* 0x000fe2000f8e30ff */
[----:B------:R-:W-:Y:S02]  /*28a0*/  ELECT P0, URZ, PT ;  /* 0x0000000000ff782f */ /* 0x000fe40003800000 */
[----:B------:R-:W-:-:S03]  /*28b0*/  LOP3.LUT R0, R0, 0x70, R3, 0xf8, !PT ;  /* 0x0000007000007812 */ /* 0x000fc600078ef803 */
[----:B------:R-:W3:Y:S01]  /*28c0*/  LDTM.x64 R96, tmem[UR4] ;  /* 0x00000004006079ee */ /* 0x000ee20008340000 */
[C---:B------:R-:W-:Y:S02]  /*28d0*/  LOP3.LUT R2, R0.reuse, 0x10, RZ, 0x3c, !PT ;  /* 0x0000001000027812 */ /* 0x040fe400078e3cff */
[----:B------:R-:W-:Y:S02]  /*28e0*/  LOP3.LUT R3, R0, 0x20, RZ, 0x3c, !PT ;  /* 0x0000002000037812 */ /* 0x000fe400078e3cff */
[----:B---3--:R-:W-:Y:S02]  /*28f0*/  F2FP.F16.F32.PACK_AB R160, R97, R96 ;  /* 0x0000006061a0723e */ /* 0x008fe400000000ff */
[----:B------:R-:W-:Y:S02]  /*2900*/  F2FP.F16.F32.PACK_AB R161, R99, R98 ;  /* 0x0000006263a1723e */ /* 0x000fe400000000ff */
[----:B------:R-:W-:Y:S02]  /*2910*/  F2FP.F16.F32.PACK_AB R162, R101, R100 ;  /* 0x0000006465a2723e */ /* 0x000fe400000000ff */
[----:B------:R-:W-:-:S02]  /*2920*/  F2FP.F16.F32.PACK_AB R163, R103, R102 ;  /* 0x0000006667a3723e */ /* 0x000fc400000000ff */
[----:B------:R-:W-:Y:S02]  /*2930*/  F2FP.F16.F32.PACK_AB R164, R105, R104 ;  /* 0x0000006869a4723e */ /* 0x000fe400000000ff */
[----:B------:R-:W-:Y:S02]  /*2940*/  F2FP.F16.F32.PACK_AB R165, R107, R106 ;  /* 0x0000006a6ba5723e */ /* 0x000fe400000000ff */
[----:B------:R-:W-:Y:S02]  /*2950*/  F2FP.F16.F32.PACK_AB R166, R109, R108 ;  /* 0x0000006c6da6723e */ /* 0x000fe400000000ff */
[----:B------:R-:W-:Y:S02]  /*2960*/  F2FP.F16.F32.PACK_AB R167, R111, R110 ;  /* 0x0000006e6fa7723e */ /* 0x000fe400000000ff */
[----:B------:R-:W3:Y:S01]  /*2970*/  LDTM.x64 R48, tmem[UR4+0x40] ;  /* 0x00004004003079ee */ /* 0x000ee20008340000 */
[----:B------:R-:W-:Y:S02]  /*2980*/  F2FP.F16.F32.PACK_AB R112, R113, R112 ;  /* 0x000000707170723e */ /* 0x000fe400000000ff */
[----:B------:R-:W-:-:S02]  /*2990*/  F2FP.F16.F32.PACK_AB R120, R121, R120 ;  /* 0x000000787978723e */ /* 0x000fc400000000ff */
[----:B------:R-:W-:Y:S02]  /*29a0*/  F2FP.F16.F32.PACK_AB R128, R129, R128 ;  /* 0x000000808180723e */ /* 0x000fe400000000ff */
[----:B------:R-:W-:Y:S02]  /*29b0*/  F2FP.F16.F32.PACK_AB R113, R115, R114 ;  /* 0x000000727371723e */ /* 0x000fe400000000ff */
[----:B------:R-:W-:Y:S02]  /*29c0*/  F2FP.F16.F32.PACK_AB R121, R123, R122 ;  /* 0x0000007a7b79723e */ /* 0x000fe400000000ff */
[----:B------:R-:W-:Y:S02]  /*29d0*/  F2FP.F16.F32.PACK_AB R129, R131, R130 ;  /* 0x000000828381723e */ /* 0x000fe400000000ff */
[----:B------:R-:W-:Y:S02]  /*29e0*/  F2FP.F16.F32.PACK_AB R114, R117, R116 ;  /* 0x000000747572723e */ /* 0x000fe400000000ff */
[----:B------:R-:W-:-:S02]  /*29f0*/  F2FP.F16.F32.PACK_AB R115, R119, R118 ;  /* 0x000000767773723e */ /* 0x000fc400000000ff */
[----:B------:R-:W-:Y:S02]  /*2a00*/  F2FP.F16.F32.PACK_AB R122, R125, R124 ;  /* 0x0000007c7d7a723e */ /* 0x000fe400000000ff */
[----:B------:R-:W-:Y:S02]  /*2a10*/  F2FP.F16.F32.PACK_AB R123, R127, R126 ;  /* 0x0000007e7f7b723e */ /* 0x000fe400000000ff */
[----:B------:R-:W-:Y:S02]  /*2a20*/  F2FP.F16.F32.PACK_AB R130, R133, R132 ;  /* 0x000000848582723e */ /* 0x000fe400000000ff */
[----:B------:R-:W-:Y:S02]  /*2a30*/  F2FP.F16.F32.PACK_AB R136, R137, R136 ;  /* 0x000000888988723e */ /* 0x000fe400000000ff */
[----:B---3--:R-:W-:Y:S02]  /*2a40*/  F2FP.F16.F32.PACK_AB R116, R49, R48 ;  /* 0x000000303174723e */ /* 0x008fe400000000ff */
        /* <DEDUP_REMOVED lines=9> */
[----:B----4-:R-:W3:Y:S01]  /*2ae0*/  LDTM.x64 R4, tmem[UR4+0x80] ;  /* 0x00008004000479ee */ /* 0x010ee20008340000 */
        /* <DEDUP_REMOVED lines=63> */
[----:B------:R-:W-:Y:S01]  /*2ee0*/  NOP ;  /* 0x0000000000007918 */ /* 0x000fe20000000000 */
[----:B--2---:R-:W-:Y:S01]  /*2ef0*/  STS.128 [R0+UR11], R160 ;  /* 0x000000a000007988 */ /* 0x004fe20008000c0b */
[----:B------:R-:W-:Y:S01]  /*2f00*/  F2FP.F16.F32.PACK_AB R152, R153, R152 ;  /* 0x000000989998723e */ /* 0x000fe200000000ff */
[----:B------:R-:W-:Y:S01]  /*2f10*/  ULEA UR4, UR14, UR11, 0xe ;  /* 0x0000000b0e047291 */ /* 0x000fe2000f8e70ff */
[----:B------:R-:W-:Y:S01]  /*2f20*/  F2FP.F16.F32.PACK_AB R153, R155, R154 ;  /* 0x0000009a9b99723e */ /* 0x000fe200000000ff */
[----:B------:R-:W-:Y:S01]  /*2f30*/  STS.128 [R0+UR11+0x4000], R116 ;  /* 0x0040007400007988 */ /* 0x000fe20008000c0b */
[----:B------:R-:W-:-:S02]  /*2f40*/  F2FP.F16.F32.PACK_AB R154, R157, R156 ;  /* 0x0000009c9d9a723e */ /* 0x000fc400000000ff */
[----:B------:R-:W-:Y:S01]  /*2f50*/  F2FP.F16.F32.PACK_AB R155, R159, R158 ;  /* 0x0000009e9f9b723e */ /* 0x000fe200000000ff */
[----:B------:R-:W-:Y:S01]  /*2f60*/  STS.128 [R0+UR11+0x8000], R68 ;  /* 0x0080004400007988 */ /* 0x000fe20008000c0b */
[----:B---3--:R-:W-:Y:S02]  /*2f70*/  F2FP.F16.F32.PACK_AB R4, R5, R4 ;  /* 0x000000040504723e */ /* 0x008fe400000000ff */
[----:B------:R-:W-:Y:S02]  /*2f80*/  F2FP.F16.F32.PACK_AB R5, R7, R6 ;  /* 0x000000060705723e */ /* 0x000fe400000000ff */
[----:B------:R-:W-:Y:S02]  /*2f90*/  F2FP.F16.F32.PACK_AB R12, R13, R12 ;  /* 0x0000000c0d0c723e */ /* 0x000fe400000000ff */
[----:B------:R-:W-:Y:S02]  /*2fa0*/  F2FP.F16.F32.PACK_AB R6, R9, R8 ;  /* 0x000000080906723e */ /* 0x000fe400000000ff */
[----:B------:R-:W-:-:S02]  /*2fb0*/  F2FP.F16.F32.PACK_AB R7, R11, R10 ;  /* 0x0000000a0b07723e */ /* 0x000fc400000000ff */
[----:B------:R-:W-:Y:S02]  /*2fc0*/  F2FP.F16.F32.PACK_AB R13, R15, R14 ;  /* 0x0000000e0f0d723e */ /* 0x000fe400000000ff */
[----:B------:R-:W-:Y:S01]  /*2fd0*/  F2FP.F16.F32.PACK_AB R20, R21, R20 ;  /* 0x000000141514723e */ /* 0x000fe200000000ff */
[----:B------:R2:W-:Y:S01]  /*2fe0*/  STS.128 [R0+UR11+0xc000], R4 ;  /* 0x00c0000400007988 */ /* 0x0005e20008000c0b */
[----:B------:R-:W-:Y:S02]  /*2ff0*/  F2FP.F16.F32.PACK_AB R14, R17, R16 ;  /* 0x00000010110e723e */ /* 0x000fe400000000ff */
[----:B------:R-:W-:Y:S01]  /*3000*/  F2FP.F16.F32.PACK_AB R15, R19, R18 ;  /* 0x00000012130f723e */ /* 0x000fe200000000ff */
[----:B------:R-:W-:Y:S01]  /*3010*/  STS.128 [R2+UR11], R164 ;  /* 0x000000a402007988 */ /* 0x000fe20008000c0b */
[----:B------:R-:W-:Y:S02]  /*3020*/  F2FP.F16.F32.PACK_AB R21, R23, R22 ;  /* 0x000000161715723e */ /* 0x000fe400000000ff */
[----:B------:R-:W-:Y:S01]  /*3030*/  F2FP.F16.F32.PACK_AB R22, R25, R24 ;  /* 0x000000181916723e */ /* 0x000fe200000000ff */
[----:B------:R-:W-:Y:S01]  /*3040*/  STS.128 [R2+UR11+0x4000], R124 ;  /* 0x0040007c02007988 */ /* 0x000fe20008000c0b */
[----:B------:R-:W-:-:S02]  /*3050*/  F2FP.F16.F32.PACK_AB R23, R27, R26 ;  /* 0x0000001a1b17723e */ /* 0x000fc400000000ff */
[----:B------:R-:W-:Y:S01]  /*3060*/  F2FP.F16.F32.PACK_AB R28, R29, R28 ;  /* 0x0000001c1d1c723e */ /* 0x000fe200000000ff */
[----:B------:R-:W-:Y:S01]  /*3070*/  STS.128 [R2+UR11+0x8000], R76 ;  /* 0x0080004c02007988 */ /* 0x000fe20008000c0b */
[----:B------:R-:W-:Y:S02]  /*3080*/  F2FP.F16.F32.PACK_AB R29, R31, R30 ;  /* 0x0000001e1f1d723e */ /* 0x000fe400000000ff */
[----:B------:R-:W-:Y:S01]  /*3090*/  F2FP.F16.F32.PACK_AB R36, R37, R36 ;  /* 0x000000242524723e */ /* 0x000fe200000000ff */
[----:B------:R3:W-:Y:S01]  /*30a0*/  STS.128 [R2+UR11+0xc000], R12 ;  /* 0x00c0000c02007988 */ /* 0x0007e20008000c0b */
[----:B------:R-:W-:Y:S02]  /*30b0*/  F2FP.F16.F32.PACK_AB R30, R33, R32 ;  /* 0x00000020211e723e */ /* 0x000fe400000000ff */
[----:B------:R-:W-:Y:S01]  /*30c0*/  F2FP.F16.F32.PACK_AB R31, R35, R34 ;  /* 0x00000022231f723e */ /* 0x000fe200000000ff */
[----:B------:R-:W-:Y:S01]  /*30d0*/  STS.128 [R3+UR11], R112 ;  /* 0x0000007003007988 */ /* 0x000fe20008000c0b */
[----:B------:R-:W-:-:S02]  /*30e0*/  F2FP.F16.F32.PACK_AB R37, R39, R38 ;  /* 0x000000262725723e */ /* 0x000fc400000000ff */
[----:B------:R-:W-:Y:S01]  /*30f0*/  F2FP.F16.F32.PACK_AB R44, R45, R44 ;  /* 0x0000002c2d2c723e */ /* 0x000fe200000000ff */
[----:B------:R-:W-:Y:S01]  /*3100*/  STS.128 [R3+UR11+0x4000], R132 ;  /* 0x0040008403007988 */ /* 0x000fe20008000c0b */
[----:B------:R-:W-:Y:S02]  /*3110*/  LOP3.LUT R8, R0, 0x30, RZ, 0x3c, !PT ;  /* 0x0000003000087812 */ /* 0x000fe400078e3cff */
[----:B------:R-:W-:Y:S01]  /*3120*/  F2FP.F16.F32.PACK_AB R38, R41, R40 ;  /* 0x000000282926723e */ /* 0x000fe200000000ff */
[----:B------:R-:W-:Y:S01]  /*3130*/  STS.128 [R3+UR11+0x8000], R84 ;  /* 0x0080005403007988 */ /* 0x000fe20008000c0b */
[----:B------:R-:W-:Y:S02]  /*3140*/  F2FP.F16.F32.PACK_AB R39, R43, R42 ;  /* 0x0000002a2b27723e */ /* 0x000fe400000000ff */
[----:B------:R-:W-:Y:S01]  /*3150*/  F2FP.F16.F32.PACK_AB R45, R47, R46 ;  /* 0x0000002e2f2d723e */ /* 0x000fe200000000ff */
[----:B------:R4:W-:Y:S01]  /*3160*/  STS.128 [R3+UR11+0xc000], R20 ;  /* 0x00c0001403007988 */ /* 0x0009e20008000c0b */
[----:B------:R-:W-:-:S02]  /*3170*/  F2FP.F16.F32.PACK_AB R52, R53, R52 ;  /* 0x000000343534723e */ /* 0x000fc400000000ff */
[C---:B--2---:R-:W-:Y:S01]  /*3180*/  LOP3.LUT R4, R0.reuse, 0x40, RZ, 0x3c, !PT ;  /* 0x0000004000047812 */ /* 0x044fe200078e3cff */
[----:B------:R2:W-:Y:S01]  /*3190*/  STS.128 [R8+UR11], R120 ;  /* 0x0000007808007988 */ /* 0x0005e20008000c0b */
[----:B------:R-:W-:Y:S02]  /*31a0*/  F2FP.F16.F32.PACK_AB R46, R49, R48 ;  /* 0x00000030312e723e */ /* 0x000fe400000000ff */
[----:B------:R-:W-:Y:S01]  /*31b0*/  F2FP.F16.F32.PACK_AB R47, R51, R50 ;  /* 0x00000032332f723e */ /* 0x000fe200000000ff */
[----:B------:R2:W-:Y:S01]  /*31c0*/  STS.128 [R8+UR11+0x4000], R72 ;  /* 0x0040004808007988 */ /* 0x0005e20008000c0b */
[----:B------:R-:W-:Y:S02]  /*31d0*/  F2FP.F16.F32.PACK_AB R53, R55, R54 ;  /* 0x000000363735723e */ /* 0x000fe400000000ff */
[----:B------:R-:W-:Y:S01]  /*31e0*/  F2FP.F16.F32.PACK_AB R60, R61, R60 ;  /* 0x0000003c3d3c723e */ /* 0x000fe200000000ff */
[----:B------:R2:W-:Y:S01]  /*31f0*/  STS.128 [R8+UR11+0x8000], R92 ;  /* 0x0080005c08007988 */ /* 0x0005e20008000c0b */
[----:B---3--:R-:W-:-:S02]  /*3200*/  LOP3.LUT R2, R0, 0x50, RZ, 0x3c, !PT ;  /* 0x0000005000027812 */ /* 0x008fc400078e3cff */
[----:B------:R-:W-:Y:S01]  /*3210*/  F2FP.F16.F32.PACK_AB R54, R57, R56 ;  /* 0x000000383936723e */ /* 0x000fe200000000ff */
[----:B------:R2:W-:Y:S01]  /*3220*/  STS.128 [R8+UR11+0xc000], R28 ;  /* 0x00c0001c08007988 */ /* 0x0005e20008000c0b */
[----:B------:R-:W-:Y:S02]  /*3230*/  F2FP.F16.F32.PACK_AB R55, R59, R58 ;  /* 0x0000003a3b37723e */ /* 0x000fe400000000ff */
[----:B------:R-:W-:Y:S01]  /*3240*/  F2FP.F16.F32.PACK_AB R61, R63, R62 ;  /* 0x0000003e3f3d723e */ /* 0x000fe200000000ff */
[----:B------:R2:W-:Y:S01]  /*3250*/  STS.128 [R4+UR11], R128 ;  /* 0x0000008004007988 */ /* 0x0005e20008000c0b */
[----:B----4-:R-:W-:Y:S02]  /*3260*/  LOP3.LUT R3, R0, 0x60, RZ, 0x3c, !PT ;  /* 0x0000006000037812 */ /* 0x010fe400078e3cff */
[----:B------:R-:W-:Y:S01]  /*3270*/  F2FP.F16.F32.PACK_AB R62, R65, R64 ;  /* 0x00000040413e723e */ /* 0x000fe200000000ff */
[----:B------:R2:W-:Y:S01]  /*3280*/  STS.128 [R4+UR11+0x4000], R80 ;  /* 0x0040005004007988 */ /* 0x0005e20008000c0b */
[----:B------:R-:W-:-:S02]  /*3290*/  F2FP.F16.F32.PACK_AB R63, R67, R66 ;  /* 0x00000042433f723e */ /* 0x000fc400000000ff */
[----:B------:R-:W-:Y:S01]  /*32a0*/  LOP3.LUT R0, R0, 0x70, RZ, 0x3c, !PT ;  /* 0x0000007000007812 */ /* 0x000fe200078e3cff */
[----:B------:R2:W-:Y:S04]  /*32b0*/  STS.128 [R4+UR11+0x8000], R100 ;  /* 0x0080006404007988 */ /* 0x0005e80008000c0b */
[----:B------:R2:W-:Y:S04]  /*32c0*/  STS.128 [R4+UR11+0xc000], R36 ;  /* 0x00c0002404007988 */ /* 0x0005e80008000c0b */
[----:B------:R2:W-:Y:S04]  /*32d0*/  STS.128 [R2+UR11], R136 ;  /* 0x0000008802007988 */ /* 0x0005e80008000c0b */
[----:B------:R2:W-:Y:S04]  /*32e0*/  STS.128 [R2+UR11+0x4000], R88 ;  /* 0x0040005802007988 */ /* 0x0005e80008000c0b */
        /* <DEDUP_REMOVED lines=9> */
[----:B------:R2:W-:Y:S01]  /*3380*/  STS.128 [R0+UR11+0xc000], R60 ;  /* 0x00c0003c00007988 */ /* 0x0005e20008000c0b */
[----:B------:R3:W-:Y:S06]  /*3390*/  MEMBAR.ALL.CTA ;  /* 0x0000000000007992 */ /* 0x0007ec0000008000 */
[----:B---3--:R-:W3:Y:S02]  /*33a0*/  FENCE.VIEW.ASYNC.S ;  /* 0x00000000000073c6 */ /* 0x008ee40000000000 */
[----:B---3--:R-:W-:Y:S06]  /*33b0*/  BAR.SYNC.DEFER_BLOCKING 0x0 ;  /* 0x0000000000007b1d */ /* 0x008fec0000010000 */
[----:B------:R2:W-:Y:S01]  /*33c0*/  UTMASTG.2D [UR4], [UR12] ;  /* 0x000000040c0073b5 */ /* 0x0005e20008008000 */
[----:B------:R0:W-:Y:S01]  /*33d0*/  UTMACMDFLUSH ;  /* 0x00000000000079b7 */ /* 0x0001e20000000000 */
[----:B------:R-:W-:-:S04]  /*33e0*/  DEPBAR.LE SB0, 0x0 ;  /* 0x000080000000791a */ /* 0x000fc80000000000 */
[----:B------:R-:W-:Y:S08]  /*33f0*/  BAR.SYNC.DEFER_BLOCKING 0x0 ;  /* 0x0000000000007b1d */ /* 0x000ff00000010000 */
[----:B------:R-:W-:Y:S06]  /*3400*/  BAR.SYNC.DEFER_BLOCKING 0x0 ;  /* 0x0000000000007b1d */ /* 0x000fec0000010000 */
[----:B--2---:R-:W-:Y:S05]  /*3410*/  @P1 BRA `(.L_x_71) ;  /* 0x0000000000a01947 */ /* 0x004fea0003800000 */
[----:B------:R-:W2:Y:S01]  /*3420*/  S2UR UR5, SR_CgaCtaId ;  /* 0x00000000000579c3 */ /* 0x000ea20000008800 */
[----:B------:R-:W-:Y:S01]  /*3430*/  NOP ;  /* 0x0000000000007918 */ /* 0x000fe20000000000 */
[----:B------:R-:W-:Y:S01]  /*3440*/  UMOV UR4, 0x50 ;  /* 0x0000005000047882 */ /* 0x000fe20000000000 */
[----:B------:R-:W-:Y:S02]  /*3450*/  IMAD.U32 R0, RZ, RZ, UR10 ;  /* 0x0000000aff007e24 */ /* 0x000fe4000f8e00ff */
[----:B------:R-:W-:Y:S02]  /*3460*/  IMAD.MOV.U32 R3, RZ, RZ, 0xff ;  /* 0x000000ffff037424 */ /* 0x000fe400078e00ff */
[----:B------:R-:W-:Y:S01]  /*3470*/  IMAD.MOV.U32 R7, RZ, RZ, 0x1 ;  /* 0x00000001ff077424 */ /* 0x000fe200078e00ff */
[----:B------:R-:W-:-:S04]  /*3480*/  LOP3.LUT R0, R0, 0xffff, RZ, 0xc0, !PT ;  /* 0x0000ffff00007812 */ /* 0x000fc800078ec0ff */
[----:B------:R-:W-:-:S05]  /*3490*/  SHF.R.U32.HI R0, RZ, 0x5, R0 ;  /* 0x00000005ff007819 */ /* 0x000fca0000011600 */
[----:B------:R-:W-:Y:S01]  /*34a0*/  VIADD R2, R0, 0x10 ;  /* 0x0000001000027836 */ /* 0x000fe20000000000 */
[----:B------:R-:W-:Y:S01]  /*34b0*/  SHF.L.U32 R0, R3, R0, RZ ;  /* 0x0000000003007219 */ /* 0x000fe200000006ff */
[----:B--2---:R-:W-:-:S03]  /*34c0*/  ULEA UR6, UR5, UR4, 0x18 ;  /* 0x0000000405067291 */ /* 0x004fc6000f8ec0ff */
[----:B------:R-:W-:-:S04]  /*34d0*/  SHF.L.U32 R3, R7, R2, RZ ;  /* 0x0000000207037219 */ /* 0x000fc800000006ff */
[----:B------:R-:W-:Y:S02]  /*34e0*/  LOP3.LUT R0, R3, R0, RZ, 0xfc, !PT ;  /* 0x0000000003007212 */ /* 0x000fe400078efcff */
[----:B------:R-:W2:Y:S02]  /*34f0*/  LDS R5, [UR6] ;  /* 0x00000006ff057984 */ /* 0x000ea40008000800 */
[C---:B------:R-:W-:Y:S02]  /*3500*/  LOP3.LUT R2, R0.reuse, 0xffff, RZ, 0xc0, !PT ;  /* 0x0000ffff00027812 */ /* 0x040fe400078ec0ff */
[----:B--2---:R-:W-:-:S04]  /*3510*/  LOP3.LUT R3, R0, 0xffff, R5, 0x80, !PT ;  /* 0x0000ffff00037812 */ /* 0x004fc800078e8005 */
[----:B------:R-:W-:-:S13]  /*3520*/  ISETP.NE.AND P0, PT, R3, R2, PT ;  /* 0x000000020300720c */ /* 0x000fda0003f05270 */
[----:B------:R-:W-:Y:S05]  /*3530*/  @P0 BRA `(.L_x_72) ;  /* 0x0000000000500947 */ /* 0x000fea0003800000 */
[----:B------:R-:W-:Y:S02]  /*3540*/  SHF.R.U32.HI R5, RZ, 0x10, R5 ;  /* 0x00000010ff057819 */ /* 0x000fe40000011605 */
[----:B------:R-:W-:-:S04]  /*3550*/  SHF.R.U32.HI R2, RZ, 0x10, R0 ;  /* 0x00000010ff027819 */ /* 0x000fc80000011600 */
[----:B------:R-:W-:-:S04]  /*3560*/  LOP3.LUT R5, R5, R2, RZ, 0xc0, !PT ;  /* 0x0000000205057212 */ /* 0x000fc800078ec0ff */
[----:B------:R-:W-:-:S13]  /*3570*/  ISETP.NE.AND P0, PT, R5, R2, PT ;  /* 0x000000020500720c */ /* 0x000fda0003f05270 */
[----:B------:R-:W-:Y:S05]  /*3580*/  @P0 BRA `(.L_x_73) ;  /* 0x0000000000300947 */ /* 0x000fea0003800000 */
[----:B------:R-:W-:Y:S01]  /*3590*/  R2UR UR4, R0 ;  /* 0x00000000000472ca */ /* 0x000fe200000e0000 */
[----:B------:R-:W-:Y:S01]  /*35a0*/  VOTEU.ANY UR5, UPT, PT ;  /* 0x0000000000057886 */ /* 0x000fe200038e0100 */
[----:B------:R-:W2:Y:S01]  /*35b0*/  S2R R0, SR_LANEID ;  /* 0x0000000000007919 */ /* 0x000ea20000000000 */
[----:B------:R-:W-:-:S10]  /*35c0*/  UFLO.U32 UR5, UR5 ;  /* 0x00000005000572bd */ /* 0x000fd400080e0000 */
[----:B------:R-:W-:-:S06]  /*35d0*/  ULOP3.LUT UR4, URZ, UR4, URZ, 0x33, !UPT ;  /* 0x00000004ff047292 */ /* 0x000fcc000f8e33ff */
[----:B------:R-:W-:-:S04]  /*35e0*/  IMAD.U32 R2, RZ, RZ, UR4 ;  /* 0x00000004ff027e24 */ /* 0x000fc8000f8e00ff */
[----:B------:R-:W3:Y:S02]  /*35f0*/  REDUX UR7, R2 ;  /* 0x00000000020773c4 */ /* 0x000ee40000000000 */
[----:B------:R4:W-:Y:S01]  /*3600*/  UTCATOMSWS.AND URZ, UR4 ;  /* 0x0000000400ff79e3 */ /* 0x0009e20008000000 */
[----:B--2---:R-:W-:Y:S01]  /*3610*/  ISETP.EQ.U32.AND P0, PT, R0, UR5, PT ;  /* 0x0000000500007c0c */ /* 0x004fe2000bf02070 */
[----:B---3--:R-:W-:-:S12]  /*3620*/  IMAD.U32 R0, RZ, RZ, UR7 ;  /* 0x00000007ff007e24 */ /* 0x008fd8000f8e00ff */
[----:B------:R4:W-:Y:S01]  /*3630*/  @P0 ATOMS.AND RZ, [UR6], R0 ;  /* 0x00000000ffff098c */ /* 0x0009e2000a800006 */
[----:B------:R-:W-:Y:S05]  /*3640*/  BRA `(.L_x_71) ;  /* 0x0000000000147947 */ /* 0x000fea0003800000 */
.L_x_73:
[----:B------:R-:W-:-:S07]  /*3650*/  MOV R2, 0x3670 ;  /* 0x0000367000027802 */ /* 0x000fce0000000f00 */
[----:B-1----:R-:W-:Y:S05]  /*3660*/  CALL.REL.NOINC `($__internal_0_$__cuda_sm10x_tcgen05_guardrail_trap_col_being_dealloced_not_returned_by_alloc) ;  /* 0x0000000000447944 */ /* 0x002fea0003c00000 */
[----:B------:R-:W-:Y:S05]  /*3670*/  BRA `(.L_x_71) ;  /* 0x0000000000087947 */ /* 0x000fea0003800000 */
.L_x_72:
[----:B------:R-:W-:-:S07]  /*3680*/  MOV R2, 0x36a0 ;  /* 0x000036a000027802 */ /* 0x000fce0000000f00 */
[----:B-1----:R-:W-:Y:S05]  /*3690*/  CALL.REL.NOINC `($__internal_2_$__cuda_sm10x_tcgen05_guardrail_trap_unallocated_columns_being_dealloced) ;  /* 0x0000000000507944 */ /* 0x002fea0003c00000 */
.L_x_71:
[----:B------:R-:W-:Y:S01]  /*36a0*/  NOP ;  /* 0x0000000000007918 */ /* 0x000fe20000000000 */
[----:B----4-:R-:W-:Y:S05]  /*36b0*/  EXIT ;  /* 0x000000000000794d */ /* 0x010fea0003800000 */
.L_x_58:
[----:B------:R-:W2:Y:S02]  /*36c0*/  SYNCS.PHASECHK.TRANS64.TRYWAIT P0, [UR11+0x48000], RZ ;  /* 0x048000ffff0075a7 */ /* 0x000ea4000800110b */
[----:B--2---:R-:W-:Y:S05]  /*36d0*/  @!P0 BRA `(.L_x_58) ;  /* 0xfffffffc00f88947 */ /* 0x004fea000383ffff */
[----:B------:R-:W-:Y:S05]  /*36e0*/  BRA `(.L_x_74) ;  /* 0xffffffe400387947 */ /* 0x000fea000383ffff */
.L_x_60:
[----:B------:R-:W2:Y:S02]  /*36f0*/  SYNCS.PHASECHK.TRANS64.TRYWAIT P3, [UR11+0x48020], RZ ;  /* 0x048020ffff0075a7 */ /* 0x000ea4000806110b */
[----:B--2---:R-:W-:Y:S05]  /*3700*/  @!P3 BRA `(.L_x_60) ;  /* 0xfffffffc00f8b947 */ /* 0x004fea000383ffff */
[----:B------:R-:W-:Y:S05]  /*3710*/  BRA `(.L_x_75) ;  /* 0xffffffe8002c7947 */ /* 0x000fea000383ffff */
.L_x_61:
[----:B------:R-:W3:Y:S02]  /*3720*/  SYNCS.PHASECHK.TRANS64.TRYWAIT P0, [UR37+0x48000], R3 ;  /* 0x04800003ff0075a7 */ /* 0x000ee40008001125 */
[----:B---3--:R-:W-:Y:S05]  /*3730*/  @!P0 BRA `(.L_x_61) ;  /* 0xfffffffc00f88947 */ /* 0x008fea000383ffff */
[----:B------:R-:W-:Y:S05]  /*3740*/  BRA `(.L_x_76) ;  /* 0xffffffe800a87947 */ /* 0x000fea000383ffff */
.L_x_63:
[----:B------:R-:W3:Y:S02]  /*3750*/  SYNCS.PHASECHK.TRANS64.TRYWAIT P0, [UR37+0x48020], R3 ;  /* 0x04802003ff0075a7 */ /* 0x000ee40008001125 */
[----:B---3--:R-:W-:Y:S05]  /*3760*/  @!P0 BRA `(.L_x_63) ;  /* 0xfffffffc00f88947 */ /* 0x008fea000383ffff */
[----:B------:R-:W-:Y:S05]  /*3770*/  BRA `(.L_x_77) ;  /* 0xffffffec00c47947 */ /* 0x000fea000383ffff */
        .weak           $__internal_0_$__cuda_sm10x_tcgen05_guardrail_trap_col_being_dealloced_not_returned_by_alloc
        .type           $__internal_0_$__cuda_sm10x_tcgen05_guardrail_trap_col_being_dealloced_not_returned_by_alloc,@function
        .size           $__internal_0_$__cuda_sm10x_tcgen05_guardrail_trap_col_being_dealloced_not_returned_by_alloc,($__internal_1_$__cuda_sm10x_tcgen05_guardrail_trap_phase_invalid_during_alloc - $__internal_0_$__cuda_sm10x_tcgen05_guardrail_trap_col_being_dealloced_not_returned_by_alloc)
$__internal_0_$__cuda_sm10x_tcgen05_guardrail_trap_col_being_dealloced_not_returned_by_alloc:
[----:B------:R-:W-:Y:S05]  /*3780*/  BPT.TRAP 0x1 ;  /* 0x000000040000795c */ /* 0x000fea0000300000 */
[----:B------:R-:W-:-:S04]  /*3790*/  IMAD.MOV.U32 R3, RZ, RZ, 0x0 ;  /* 0x00000000ff037424 */ /* 0x000fc800078e00ff */
[----:B------:R-:W-:Y:S05]  /*37a0*/  RET.REL.NODEC R2 `(gluon_tcgen05) ;  /* 0xffffffc802147950 */ /* 0x000fea0003c3ffff */
        .weak           $__internal_1_$__cuda_sm10x_tcgen05_guardrail_trap_phase_invalid_during_alloc
        .type           $__internal_1_$__cuda_sm10x_tcgen05_guardrail_trap_phase_invalid_during_alloc,@function
        .size           $__internal_1_$__cuda_sm10x_tcgen05_guardrail_trap_phase_invalid_during_alloc,($__internal_2_$__cuda_sm10x_tcgen05_guardrail_trap_unallocated_columns_being_dealloced - $__internal_1_$__cuda_sm10x_tcgen05_guardrail_trap_phase_invalid_during_alloc)
$__internal_1_$__cuda_sm10x_tcgen05_guardrail_trap_phase_invalid_during_alloc:
[----:B------:R-:W-:Y:S05]  /*37b0*/  BPT.TRAP 0x1 ;  /* 0x000000040000795c */ /* 0x000fea0000300000 */
[----:B------:R-:W-:-:S04]  /*37c0*/  IMAD.MOV.U32 R3, RZ, RZ, 0x0 ;  /* 0x00000000ff037424 */ /* 0x000fc800078e00ff */
[----:B------:R-:W-:Y:S05]  /*37d0*/  RET.REL.NODEC R2 `(gluon_tcgen05) ;  /* 0xffffffc802087950 */ /* 0x000fea0003c3ffff */
        .weak           $__internal_2_$__cuda_sm10x_tcgen05_guardrail_trap_unallocated_columns_being_dealloced
        .type           $__internal_2_$__cuda_sm10x_tcgen05_guardrail_trap_unallocated_columns_being_dealloced,@function
        .size           $__internal_2_$__cuda_sm10x_tcgen05_guardrail_trap_unallocated_columns_being_dealloced,(.L_x_81 - $__internal_2_$__cuda_sm10x_tcgen05_guardrail_trap_unallocated_columns_being_dealloced)
$__internal_2_$__cuda_sm10x_tcgen05_guardrail_trap_unallocated_columns_being_dealloced:
[----:B------:R-:W-:Y:S05]  /*37e0*/  BPT.TRAP 0x1 ;  /* 0x000000040000795c */ /* 0x000fea0000300000 */
[----:B------:R-:W-:-:S04]  /*37f0*/  IMAD.MOV.U32 R3, RZ, RZ, 0x0 ;  /* 0x00000000ff037424 */ /* 0x000fc800078e00ff */
[----:B------:R-:W-:Y:S05]  /*3800*/  RET.REL.NODEC R2 `(gluon_tcgen05) ;  /* 0xffffffc402fc7950 */ /* 0x000fea0003c3ffff */
.L_x_78:
[----:B------:R-:W-:-:S00]  /*3810*/  BRA `(.L_x_78) ;  /* 0xfffffffc00fc7947 */ /* 0x000fc0000383ffff */
[----:B------:R-:W-:-:S00]  /*3820*/  NOP ;  /* 0x0000000000007918 */ /* 0x000fc00000000000 */
        /* <DEDUP_REMOVED lines=13> */
.L_x_81:


//--------------------- .nv.shared.gluon_tcgen05  --------------------------
	.section	.nv.shared.gluon_tcgen05,"aw",@nobits
	.sectionflags	@""
	.align	16
	.zero		1024


//--------------------- .nv.shared.reserved.0     --------------------------
	.section	.nv.shared.reserved.0,"aw",@nobits
	.align	8
	.weak		__nv_reservedSMEM_offset_0_alias
	.size		__nv_reservedSMEM_offset_0_alias, 0, 64
	.other		__nv_reservedSMEM_offset_0_alias,@"STO_CUDA_RESERVED_SHARED STV_DEFAULT"
__nv_reservedSMEM_offset_0_alias:
	.zero		0
.nv.shared.reserved.0:
	.zero		64
	.weak		__nv_reservedSMEM_allocation_phase
	.type		__nv_reservedSMEM_allocation_phase,@object
	.size		__nv_reservedSMEM_allocation_phase,(.L_0 - __nv_reservedSMEM_allocation_phase)
__nv_reservedSMEM_allocation_phase:
	.zero		1
.L_0:
	.zero		7
	.weak		__nv_reservedSMEM_devtool_atexit_pc
	.type		__nv_reservedSMEM_devtool_atexit_pc,@object
	.size		__nv_reservedSMEM_devtool_atexit_pc,(__nv_reservedSMEM_allocation_mask - __nv_reservedSMEM_devtool_atexit_pc)
__nv_reservedSMEM_devtool_atexit_pc:
	.zero		8
	.weak		__nv_reservedSMEM_allocation_mask
	.type		__nv_reservedSMEM_allocation_mask,@object
	.size		__nv_reservedSMEM_allocation_mask,(.L_2 - __nv_reservedSMEM_allocation_mask)
__nv_reservedSMEM_allocation_mask:
	.zero		4
.L_2:


//--------------------- .nv.constant0.gluon_tcgen05 --------------------------
	.section	.nv.constant0.gluon_tcgen05,"a",@progbits
	.sectionflags	@""
	.align	4
.nv.constant0.gluon_tcgen05:
	.zero		976


//--------------------- SYMBOLS --------------------------

	.type		.nv.reservedSmem.offset0,@object
	.size		.nv.reservedSmem.offset0,0x4
	.type		.nv.reservedSmem.cap,@object
	.size		.nv.reservedSmem.cap,0x4
